//
// Generated by NVIDIA NVVM Compiler
//
// Compiler Build ID: CL-36424714
// Cuda compilation tools, release 13.0, V13.0.88
// Based on NVVM 20.0.0
//

.version 9.0
.target sm_100
.address_size 64

	// .globl	_Z15assign_clustersN6thrust24THRUST_300001_SM_1000_NS10device_ptrIfEES2_iS2_S2_S2_S2_iNS1_IiEE
.global .align 1 .b8 _ZN34_INTERNAL_b46f3e6e_4_k_cu_6376b39a4cuda3std3__45__cpo5beginE[1];
.global .align 1 .b8 _ZN34_INTERNAL_b46f3e6e_4_k_cu_6376b39a4cuda3std3__45__cpo3endE[1];
.global .align 1 .b8 _ZN34_INTERNAL_b46f3e6e_4_k_cu_6376b39a4cuda3std3__45__cpo6cbeginE[1];
.global .align 1 .b8 _ZN34_INTERNAL_b46f3e6e_4_k_cu_6376b39a4cuda3std3__45__cpo4cendE[1];
.global .align 1 .b8 _ZN34_INTERNAL_b46f3e6e_4_k_cu_6376b39a4cuda3std3__45__cpo6rbeginE[1];
.global .align 1 .b8 _ZN34_INTERNAL_b46f3e6e_4_k_cu_6376b39a4cuda3std3__45__cpo4rendE[1];
.global .align 1 .b8 _ZN34_INTERNAL_b46f3e6e_4_k_cu_6376b39a4cuda3std3__45__cpo7crbeginE[1];
.global .align 1 .b8 _ZN34_INTERNAL_b46f3e6e_4_k_cu_6376b39a4cuda3std3__45__cpo5crendE[1];
.global .align 1 .b8 _ZN34_INTERNAL_b46f3e6e_4_k_cu_6376b39a4cuda3std3__436_GLOBAL__N__b46f3e6e_4_k_cu_6376b39a6ignoreE[1];
.global .align 1 .b8 _ZN34_INTERNAL_b46f3e6e_4_k_cu_6376b39a4cuda3std3__419piecewise_constructE[1];
.global .align 1 .b8 _ZN34_INTERNAL_b46f3e6e_4_k_cu_6376b39a4cuda3std3__48in_placeE[1];
.global .align 1 .b8 _ZN34_INTERNAL_b46f3e6e_4_k_cu_6376b39a4cuda3std3__420unreachable_sentinelE[1];
.global .align 1 .b8 _ZN34_INTERNAL_b46f3e6e_4_k_cu_6376b39a4cuda3std3__47nulloptE[1];
.global .align 1 .b8 _ZN34_INTERNAL_b46f3e6e_4_k_cu_6376b39a4cuda3std3__48unexpectE[1];
.global .align 1 .b8 _ZN34_INTERNAL_b46f3e6e_4_k_cu_6376b39a4cuda3std6ranges3__45__cpo4swapE[1];
.global .align 1 .b8 _ZN34_INTERNAL_b46f3e6e_4_k_cu_6376b39a4cuda3std6ranges3__45__cpo9iter_moveE[1];
.global .align 1 .b8 _ZN34_INTERNAL_b46f3e6e_4_k_cu_6376b39a4cuda3std6ranges3__45__cpo5beginE[1];
.global .align 1 .b8 _ZN34_INTERNAL_b46f3e6e_4_k_cu_6376b39a4cuda3std6ranges3__45__cpo3endE[1];
.global .align 1 .b8 _ZN34_INTERNAL_b46f3e6e_4_k_cu_6376b39a4cuda3std6ranges3__45__cpo6cbeginE[1];
.global .align 1 .b8 _ZN34_INTERNAL_b46f3e6e_4_k_cu_6376b39a4cuda3std6ranges3__45__cpo4cendE[1];
.global .align 1 .b8 _ZN34_INTERNAL_b46f3e6e_4_k_cu_6376b39a4cuda3std6ranges3__45__cpo7advanceE[1];
.global .align 1 .b8 _ZN34_INTERNAL_b46f3e6e_4_k_cu_6376b39a4cuda3std6ranges3__45__cpo9iter_swapE[1];
.global .align 1 .b8 _ZN34_INTERNAL_b46f3e6e_4_k_cu_6376b39a4cuda3std6ranges3__45__cpo4nextE[1];
.global .align 1 .b8 _ZN34_INTERNAL_b46f3e6e_4_k_cu_6376b39a4cuda3std6ranges3__45__cpo4prevE[1];
.global .align 1 .b8 _ZN34_INTERNAL_b46f3e6e_4_k_cu_6376b39a4cuda3std6ranges3__45__cpo4dataE[1];
.global .align 1 .b8 _ZN34_INTERNAL_b46f3e6e_4_k_cu_6376b39a4cuda3std6ranges3__45__cpo5cdataE[1];
.global .align 1 .b8 _ZN34_INTERNAL_b46f3e6e_4_k_cu_6376b39a4cuda3std6ranges3__45__cpo4sizeE[1];
.global .align 1 .b8 _ZN34_INTERNAL_b46f3e6e_4_k_cu_6376b39a4cuda3std6ranges3__45__cpo5ssizeE[1];
.global .align 1 .b8 _ZN34_INTERNAL_b46f3e6e_4_k_cu_6376b39a4cuda3std6ranges3__45__cpo8distanceE[1];
.global .align 1 .b8 _ZN34_INTERNAL_b46f3e6e_4_k_cu_6376b39a6thrust24THRUST_300001_SM_1000_NS8cuda_cub3parE[1];
.global .align 1 .b8 _ZN34_INTERNAL_b46f3e6e_4_k_cu_6376b39a6thrust24THRUST_300001_SM_1000_NS8cuda_cub10par_nosyncE[1];
.global .align 1 .b8 _ZN34_INTERNAL_b46f3e6e_4_k_cu_6376b39a6thrust24THRUST_300001_SM_1000_NS6system6detail10sequential3seqE[1];
.global .align 1 .b8 _ZN34_INTERNAL_b46f3e6e_4_k_cu_6376b39a6thrust24THRUST_300001_SM_1000_NS12placeholders2_1E[1];
.global .align 1 .b8 _ZN34_INTERNAL_b46f3e6e_4_k_cu_6376b39a6thrust24THRUST_300001_SM_1000_NS12placeholders2_2E[1];
.global .align 1 .b8 _ZN34_INTERNAL_b46f3e6e_4_k_cu_6376b39a6thrust24THRUST_300001_SM_1000_NS12placeholders2_3E[1];
.global .align 1 .b8 _ZN34_INTERNAL_b46f3e6e_4_k_cu_6376b39a6thrust24THRUST_300001_SM_1000_NS12placeholders2_4E[1];
.global .align 1 .b8 _ZN34_INTERNAL_b46f3e6e_4_k_cu_6376b39a6thrust24THRUST_300001_SM_1000_NS12placeholders2_5E[1];
.global .align 1 .b8 _ZN34_INTERNAL_b46f3e6e_4_k_cu_6376b39a6thrust24THRUST_300001_SM_1000_NS12placeholders2_6E[1];
.global .align 1 .b8 _ZN34_INTERNAL_b46f3e6e_4_k_cu_6376b39a6thrust24THRUST_300001_SM_1000_NS12placeholders2_7E[1];
.global .align 1 .b8 _ZN34_INTERNAL_b46f3e6e_4_k_cu_6376b39a6thrust24THRUST_300001_SM_1000_NS12placeholders2_8E[1];
.global .align 1 .b8 _ZN34_INTERNAL_b46f3e6e_4_k_cu_6376b39a6thrust24THRUST_300001_SM_1000_NS12placeholders2_9E[1];
.global .align 1 .b8 _ZN34_INTERNAL_b46f3e6e_4_k_cu_6376b39a6thrust24THRUST_300001_SM_1000_NS12placeholders3_10E[1];
.global .align 1 .b8 _ZN34_INTERNAL_b46f3e6e_4_k_cu_6376b39a6thrust24THRUST_300001_SM_1000_NS3seqE[1];

.visible .entry _Z15assign_clustersN6thrust24THRUST_300001_SM_1000_NS10device_ptrIfEES2_iS2_S2_S2_S2_iNS1_IiEE(
	.param .align 8 .b8 _Z15assign_clustersN6thrust24THRUST_300001_SM_1000_NS10device_ptrIfEES2_iS2_S2_S2_S2_iNS1_IiEE_param_0[8],
	.param .align 8 .b8 _Z15assign_clustersN6thrust24THRUST_300001_SM_1000_NS10device_ptrIfEES2_iS2_S2_S2_S2_iNS1_IiEE_param_1[8],
	.param .u32 _Z15assign_clustersN6thrust24THRUST_300001_SM_1000_NS10device_ptrIfEES2_iS2_S2_S2_S2_iNS1_IiEE_param_2,
	.param .align 8 .b8 _Z15assign_clustersN6thrust24THRUST_300001_SM_1000_NS10device_ptrIfEES2_iS2_S2_S2_S2_iNS1_IiEE_param_3[8],
	.param .align 8 .b8 _Z15assign_clustersN6thrust24THRUST_300001_SM_1000_NS10device_ptrIfEES2_iS2_S2_S2_S2_iNS1_IiEE_param_4[8],
	.param .align 8 .b8 _Z15assign_clustersN6thrust24THRUST_300001_SM_1000_NS10device_ptrIfEES2_iS2_S2_S2_S2_iNS1_IiEE_param_5[8],
	.param .align 8 .b8 _Z15assign_clustersN6thrust24THRUST_300001_SM_1000_NS10device_ptrIfEES2_iS2_S2_S2_S2_iNS1_IiEE_param_6[8],
	.param .u32 _Z15assign_clustersN6thrust24THRUST_300001_SM_1000_NS10device_ptrIfEES2_iS2_S2_S2_S2_iNS1_IiEE_param_7,
	.param .align 8 .b8 _Z15assign_clustersN6thrust24THRUST_300001_SM_1000_NS10device_ptrIfEES2_iS2_S2_S2_S2_iNS1_IiEE_param_8[8]
)
{
	.reg .pred 	%p<26>;
	.reg .b32 	%r<70>;
	.reg .b32 	%f<119>;
	.reg .b64 	%rd<43>;

	ld.param.u64 	%rd15, [_Z15assign_clustersN6thrust24THRUST_300001_SM_1000_NS10device_ptrIfEES2_iS2_S2_S2_S2_iNS1_IiEE_param_1];
	ld.param.u64 	%rd14, [_Z15assign_clustersN6thrust24THRUST_300001_SM_1000_NS10device_ptrIfEES2_iS2_S2_S2_S2_iNS1_IiEE_param_0];
	ld.param.u64 	%rd3, [_Z15assign_clustersN6thrust24THRUST_300001_SM_1000_NS10device_ptrIfEES2_iS2_S2_S2_S2_iNS1_IiEE_param_5];
	ld.param.u64 	%rd4, [_Z15assign_clustersN6thrust24THRUST_300001_SM_1000_NS10device_ptrIfEES2_iS2_S2_S2_S2_iNS1_IiEE_param_6];
	ld.param.u64 	%rd5, [_Z15assign_clustersN6thrust24THRUST_300001_SM_1000_NS10device_ptrIfEES2_iS2_S2_S2_S2_iNS1_IiEE_param_8];
	ld.param.u64 	%rd16, [_Z15assign_clustersN6thrust24THRUST_300001_SM_1000_NS10device_ptrIfEES2_iS2_S2_S2_S2_iNS1_IiEE_param_4];
	ld.param.u64 	%rd17, [_Z15assign_clustersN6thrust24THRUST_300001_SM_1000_NS10device_ptrIfEES2_iS2_S2_S2_S2_iNS1_IiEE_param_3];
	ld.param.u32 	%r25, [_Z15assign_clustersN6thrust24THRUST_300001_SM_1000_NS10device_ptrIfEES2_iS2_S2_S2_S2_iNS1_IiEE_param_2];
	ld.param.u32 	%r24, [_Z15assign_clustersN6thrust24THRUST_300001_SM_1000_NS10device_ptrIfEES2_iS2_S2_S2_S2_iNS1_IiEE_param_7];
	cvta.to.global.u64 	%rd1, %rd17;
	cvta.to.global.u64 	%rd2, %rd16;
	mov.u32 	%r26, %ctaid.x;
	mov.u32 	%r27, %ntid.x;
	mov.u32 	%r28, %tid.x;
	mad.lo.s32 	%r1, %r26, %r27, %r28;
	setp.ge.s32 	%p1, %r1, %r25;
	@%p1 bra 	$L__BB0_15;
	cvta.to.global.u64 	%rd19, %rd15;
	cvta.to.global.u64 	%rd20, %rd14;
	mul.wide.s32 	%rd21, %r1, 4;
	add.s64 	%rd22, %rd20, %rd21;
	ld.global.f32 	%f1, [%rd22];
	add.s64 	%rd23, %rd19, %rd21;
	ld.global.f32 	%f2, [%rd23];
	setp.lt.s32 	%p2, %r24, 1;
	mov.b64 	%rd42, 0;
	@%p2 bra 	$L__BB0_14;
	and.b32  	%r2, %r24, 7;
	setp.lt.u32 	%p3, %r24, 8;
	mov.f32 	%f116, 0f7F7FFFFF;
	mov.b32 	%r64, 0;
	mov.u32 	%r69, %r64;
	@%p3 bra 	$L__BB0_5;
	and.b32  	%r64, %r24, 2147483640;
	add.s64 	%rd41, %rd1, 16;
	add.s64 	%rd40, %rd2, 16;
	mov.f32 	%f116, 0f7F7FFFFF;
	mov.b32 	%r58, 0;
	mov.u32 	%r69, %r58;
$L__BB0_4:
	.pragma "nounroll";
	ld.global.f32 	%f12, [%rd41+-16];
	ld.global.f32 	%f13, [%rd40+-16];
	sub.f32 	%f14, %f1, %f12;
	sub.f32 	%f15, %f2, %f13;
	mul.f32 	%f16, %f15, %f15;
	fma.rn.f32 	%f17, %f14, %f14, %f16;
	setp.lt.f32 	%p4, %f17, %f116;
	selp.f32 	%f18, %f17, %f116, %p4;
	selp.b32 	%r32, %r58, %r69, %p4;
	ld.global.f32 	%f19, [%rd41+-12];
	ld.global.f32 	%f20, [%rd40+-12];
	sub.f32 	%f21, %f1, %f19;
	sub.f32 	%f22, %f2, %f20;
	mul.f32 	%f23, %f22, %f22;
	fma.rn.f32 	%f24, %f21, %f21, %f23;
	setp.lt.f32 	%p5, %f24, %f18;
	selp.f32 	%f25, %f24, %f18, %p5;
	add.s32 	%r33, %r58, 1;
	selp.b32 	%r34, %r33, %r32, %p5;
	ld.global.f32 	%f26, [%rd41+-8];
	ld.global.f32 	%f27, [%rd40+-8];
	sub.f32 	%f28, %f1, %f26;
	sub.f32 	%f29, %f2, %f27;
	mul.f32 	%f30, %f29, %f29;
	fma.rn.f32 	%f31, %f28, %f28, %f30;
	setp.lt.f32 	%p6, %f31, %f25;
	selp.f32 	%f32, %f31, %f25, %p6;
	add.s32 	%r35, %r58, 2;
	selp.b32 	%r36, %r35, %r34, %p6;
	ld.global.f32 	%f33, [%rd41+-4];
	ld.global.f32 	%f34, [%rd40+-4];
	sub.f32 	%f35, %f1, %f33;
	sub.f32 	%f36, %f2, %f34;
	mul.f32 	%f37, %f36, %f36;
	fma.rn.f32 	%f38, %f35, %f35, %f37;
	setp.lt.f32 	%p7, %f38, %f32;
	selp.f32 	%f39, %f38, %f32, %p7;
	add.s32 	%r37, %r58, 3;
	selp.b32 	%r38, %r37, %r36, %p7;
	ld.global.f32 	%f40, [%rd41];
	ld.global.f32 	%f41, [%rd40];
	sub.f32 	%f42, %f1, %f40;
	sub.f32 	%f43, %f2, %f41;
	mul.f32 	%f44, %f43, %f43;
	fma.rn.f32 	%f45, %f42, %f42, %f44;
	setp.lt.f32 	%p8, %f45, %f39;
	selp.f32 	%f46, %f45, %f39, %p8;
	add.s32 	%r39, %r58, 4;
	selp.b32 	%r40, %r39, %r38, %p8;
	ld.global.f32 	%f47, [%rd41+4];
	ld.global.f32 	%f48, [%rd40+4];
	sub.f32 	%f49, %f1, %f47;
	sub.f32 	%f50, %f2, %f48;
	mul.f32 	%f51, %f50, %f50;
	fma.rn.f32 	%f52, %f49, %f49, %f51;
	setp.lt.f32 	%p9, %f52, %f46;
	selp.f32 	%f53, %f52, %f46, %p9;
	add.s32 	%r41, %r58, 5;
	selp.b32 	%r42, %r41, %r40, %p9;
	ld.global.f32 	%f54, [%rd41+8];
	ld.global.f32 	%f55, [%rd40+8];
	sub.f32 	%f56, %f1, %f54;
	sub.f32 	%f57, %f2, %f55;
	mul.f32 	%f58, %f57, %f57;
	fma.rn.f32 	%f59, %f56, %f56, %f58;
	setp.lt.f32 	%p10, %f59, %f53;
	selp.f32 	%f60, %f59, %f53, %p10;
	add.s32 	%r43, %r58, 6;
	selp.b32 	%r44, %r43, %r42, %p10;
	ld.global.f32 	%f61, [%rd41+12];
	ld.global.f32 	%f62, [%rd40+12];
	sub.f32 	%f63, %f1, %f61;
	sub.f32 	%f64, %f2, %f62;
	mul.f32 	%f65, %f64, %f64;
	fma.rn.f32 	%f66, %f63, %f63, %f65;
	setp.lt.f32 	%p11, %f66, %f60;
	selp.f32 	%f116, %f66, %f60, %p11;
	add.s32 	%r45, %r58, 7;
	selp.b32 	%r69, %r45, %r44, %p11;
	add.s64 	%rd41, %rd41, 32;
	add.s64 	%rd40, %rd40, 32;
	add.s32 	%r58, %r58, 8;
	setp.ne.s32 	%p12, %r58, %r64;
	@%p12 bra 	$L__BB0_4;
$L__BB0_5:
	setp.eq.s32 	%p13, %r2, 0;
	@%p13 bra 	$L__BB0_13;
	and.b32  	%r11, %r24, 3;
	setp.lt.u32 	%p14, %r2, 4;
	@%p14 bra 	$L__BB0_8;
	mul.wide.u32 	%rd24, %r64, 4;
	add.s64 	%rd25, %rd1, %rd24;
	ld.global.f32 	%f67, [%rd25];
	add.s64 	%rd26, %rd2, %rd24;
	ld.global.f32 	%f68, [%rd26];
	sub.f32 	%f69, %f1, %f67;
	sub.f32 	%f70, %f2, %f68;
	mul.f32 	%f71, %f70, %f70;
	fma.rn.f32 	%f72, %f69, %f69, %f71;
	setp.lt.f32 	%p15, %f72, %f116;
	selp.f32 	%f73, %f72, %f116, %p15;
	selp.b32 	%r47, %r64, %r69, %p15;
	add.s32 	%r48, %r64, 1;
	ld.global.f32 	%f74, [%rd25+4];
	ld.global.f32 	%f75, [%rd26+4];
	sub.f32 	%f76, %f1, %f74;
	sub.f32 	%f77, %f2, %f75;
	mul.f32 	%f78, %f77, %f77;
	fma.rn.f32 	%f79, %f76, %f76, %f78;
	setp.lt.f32 	%p16, %f79, %f73;
	selp.f32 	%f80, %f79, %f73, %p16;
	selp.b32 	%r49, %r48, %r47, %p16;
	add.s32 	%r50, %r64, 2;
	ld.global.f32 	%f81, [%rd25+8];
	ld.global.f32 	%f82, [%rd26+8];
	sub.f32 	%f83, %f1, %f81;
	sub.f32 	%f84, %f2, %f82;
	mul.f32 	%f85, %f84, %f84;
	fma.rn.f32 	%f86, %f83, %f83, %f85;
	setp.lt.f32 	%p17, %f86, %f80;
	selp.f32 	%f87, %f86, %f80, %p17;
	selp.b32 	%r51, %r50, %r49, %p17;
	add.s32 	%r52, %r64, 3;
	ld.global.f32 	%f88, [%rd25+12];
	ld.global.f32 	%f89, [%rd26+12];
	sub.f32 	%f90, %f1, %f88;
	sub.f32 	%f91, %f2, %f89;
	mul.f32 	%f92, %f91, %f91;
	fma.rn.f32 	%f93, %f90, %f90, %f92;
	setp.lt.f32 	%p18, %f93, %f87;
	selp.f32 	%f116, %f93, %f87, %p18;
	selp.b32 	%r69, %r52, %r51, %p18;
	add.s32 	%r64, %r64, 4;
$L__BB0_8:
	setp.eq.s32 	%p19, %r11, 0;
	@%p19 bra 	$L__BB0_13;
	setp.eq.s32 	%p20, %r11, 1;
	@%p20 bra 	$L__BB0_11;
	mul.wide.u32 	%rd27, %r64, 4;
	add.s64 	%rd28, %rd1, %rd27;
	ld.global.f32 	%f94, [%rd28];
	add.s64 	%rd29, %rd2, %rd27;
	ld.global.f32 	%f95, [%rd29];
	sub.f32 	%f96, %f1, %f94;
	sub.f32 	%f97, %f2, %f95;
	mul.f32 	%f98, %f97, %f97;
	fma.rn.f32 	%f99, %f96, %f96, %f98;
	setp.lt.f32 	%p21, %f99, %f116;
	selp.f32 	%f100, %f99, %f116, %p21;
	selp.b32 	%r54, %r64, %r69, %p21;
	add.s32 	%r55, %r64, 1;
	ld.global.f32 	%f101, [%rd28+4];
	ld.global.f32 	%f102, [%rd29+4];
	sub.f32 	%f103, %f1, %f101;
	sub.f32 	%f104, %f2, %f102;
	mul.f32 	%f105, %f104, %f104;
	fma.rn.f32 	%f106, %f103, %f103, %f105;
	setp.lt.f32 	%p22, %f106, %f100;
	selp.f32 	%f116, %f106, %f100, %p22;
	selp.b32 	%r69, %r55, %r54, %p22;
	add.s32 	%r64, %r64, 2;
$L__BB0_11:
	and.b32  	%r56, %r24, 1;
	setp.eq.b32 	%p23, %r56, 1;
	not.pred 	%p24, %p23;
	@%p24 bra 	$L__BB0_13;
	mul.wide.u32 	%rd30, %r64, 4;
	add.s64 	%rd31, %rd1, %rd30;
	ld.global.f32 	%f107, [%rd31];
	add.s64 	%rd32, %rd2, %rd30;
	ld.global.f32 	%f108, [%rd32];
	sub.f32 	%f109, %f1, %f107;
	sub.f32 	%f110, %f2, %f108;
	mul.f32 	%f111, %f110, %f110;
	fma.rn.f32 	%f112, %f109, %f109, %f111;
	setp.lt.f32 	%p25, %f112, %f116;
	selp.b32 	%r69, %r64, %r69, %p25;
$L__BB0_13:
	cvt.u64.u32 	%rd42, %r69;
$L__BB0_14:
	cvta.to.global.u64 	%rd33, %rd3;
	shl.b64 	%rd34, %rd42, 2;
	add.s64 	%rd35, %rd33, %rd34;
	atom.global.add.f32 	%f113, [%rd35], %f1;
	cvta.to.global.u64 	%rd36, %rd4;
	add.s64 	%rd37, %rd36, %rd34;
	atom.global.add.f32 	%f114, [%rd37], %f2;
	cvta.to.global.u64 	%rd38, %rd5;
	add.s64 	%rd39, %rd38, %rd34;
	atom.global.add.u32 	%r57, [%rd39], 1;
$L__BB0_15:
	ret;

}
	// .globl	_Z17compute_new_meansN6thrust24THRUST_300001_SM_1000_NS10device_ptrIfEES2_S2_S2_NS1_IiEE
.visible .entry _Z17compute_new_meansN6thrust24THRUST_300001_SM_1000_NS10device_ptrIfEES2_S2_S2_NS1_IiEE(
	.param .align 8 .b8 _Z17compute_new_meansN6thrust24THRUST_300001_SM_1000_NS10device_ptrIfEES2_S2_S2_NS1_IiEE_param_0[8],
	.param .align 8 .b8 _Z17compute_new_meansN6thrust24THRUST_300001_SM_1000_NS10device_ptrIfEES2_S2_S2_NS1_IiEE_param_1[8],
	.param .align 8 .b8 _Z17compute_new_meansN6thrust24THRUST_300001_SM_1000_NS10device_ptrIfEES2_S2_S2_NS1_IiEE_param_2[8],
	.param .align 8 .b8 _Z17compute_new_meansN6thrust24THRUST_300001_SM_1000_NS10device_ptrIfEES2_S2_S2_NS1_IiEE_param_3[8],
	.param .align 8 .b8 _Z17compute_new_meansN6thrust24THRUST_300001_SM_1000_NS10device_ptrIfEES2_S2_S2_NS1_IiEE_param_4[8]
)
{
	.reg .b32 	%r<4>;
	.reg .b32 	%f<6>;
	.reg .b64 	%rd<17>;

	ld.param.u64 	%rd1, [_Z17compute_new_meansN6thrust24THRUST_300001_SM_1000_NS10device_ptrIfEES2_S2_S2_NS1_IiEE_param_4];
	ld.param.u64 	%rd2, [_Z17compute_new_meansN6thrust24THRUST_300001_SM_1000_NS10device_ptrIfEES2_S2_S2_NS1_IiEE_param_3];
	ld.param.u64 	%rd3, [_Z17compute_new_meansN6thrust24THRUST_300001_SM_1000_NS10device_ptrIfEES2_S2_S2_NS1_IiEE_param_2];
	ld.param.u64 	%rd4, [_Z17compute_new_meansN6thrust24THRUST_300001_SM_1000_NS10device_ptrIfEES2_S2_S2_NS1_IiEE_param_1];
	ld.param.u64 	%rd5, [_Z17compute_new_meansN6thrust24THRUST_300001_SM_1000_NS10device_ptrIfEES2_S2_S2_NS1_IiEE_param_0];
	cvta.to.global.u64 	%rd6, %rd5;
	cvta.to.global.u64 	%rd7, %rd4;
	cvta.to.global.u64 	%rd8, %rd3;
	cvta.to.global.u64 	%rd9, %rd2;
	cvta.to.global.u64 	%rd10, %rd1;
	mov.u32 	%r1, %tid.x;
	mul.wide.u32 	%rd11, %r1, 4;
	add.s64 	%rd12, %rd10, %rd11;
	ld.global.u32 	%r2, [%rd12];
	max.s32 	%r3, %r2, 1;
	add.s64 	%rd13, %rd8, %rd11;
	ld.global.f32 	%f1, [%rd13];
	cvt.rn.f32.u32 	%f2, %r3;
	div.rn.f32 	%f3, %f1, %f2;
	add.s64 	%rd14, %rd6, %rd11;
	st.global.f32 	[%rd14], %f3;
	add.s64 	%rd15, %rd9, %rd11;
	ld.global.f32 	%f4, [%rd15];
	div.rn.f32 	%f5, %f4, %f2;
	add.s64 	%rd16, %rd7, %rd11;
	st.global.f32 	[%rd16], %f5;
	ret;

}
	// .globl	_ZN3cub18CUB_300001_SM_10006detail11EmptyKernelIvEEvv
.visible .entry _ZN3cub18CUB_300001_SM_10006detail11EmptyKernelIvEEvv()
{


	ret;

}
	// .globl	_ZN3cub18CUB_300001_SM_10006detail8for_each13static_kernelINS2_12policy_hub_t12policy_500_tEmN6thrust24THRUST_300001_SM_1000_NS8cuda_cub20__uninitialized_fill7functorINS7_10device_ptrIfEEfEEEEvT0_T1_
.visible .entry _ZN3cub18CUB_300001_SM_10006detail8for_each13static_kernelINS2_12policy_hub_t12policy_500_tEmN6thrust24THRUST_300001_SM_1000_NS8cuda_cub20__uninitialized_fill7functorINS7_10device_ptrIfEEfEEEEvT0_T1_(
	.param .u64 _ZN3cub18CUB_300001_SM_10006detail8for_each13static_kernelINS2_12policy_hub_t12policy_500_tEmN6thrust24THRUST_300001_SM_1000_NS8cuda_cub20__uninitialized_fill7functorINS7_10device_ptrIfEEfEEEEvT0_T1__param_0,
	.param .align 8 .b8 _ZN3cub18CUB_300001_SM_10006detail8for_each13static_kernelINS2_12policy_hub_t12policy_500_tEmN6thrust24THRUST_300001_SM_1000_NS8cuda_cub20__uninitialized_fill7functorINS7_10device_ptrIfEEfEEEEvT0_T1__param_1[16]
)
.maxntid 256
{
	.reg .pred 	%p<4>;
	.reg .b16 	%rs<5>;
	.reg .b32 	%r<10>;
	.reg .b32 	%f<3>;
	.reg .b64 	%rd<16>;

	ld.param.f32 	%f2, [_ZN3cub18CUB_300001_SM_10006detail8for_each13static_kernelINS2_12policy_hub_t12policy_500_tEmN6thrust24THRUST_300001_SM_1000_NS8cuda_cub20__uninitialized_fill7functorINS7_10device_ptrIfEEfEEEEvT0_T1__param_1+8];
	ld.param.u64 	%rd4, [_ZN3cub18CUB_300001_SM_10006detail8for_each13static_kernelINS2_12policy_hub_t12policy_500_tEmN6thrust24THRUST_300001_SM_1000_NS8cuda_cub20__uninitialized_fill7functorINS7_10device_ptrIfEEfEEEEvT0_T1__param_1];
	ld.param.u64 	%rd5, [_ZN3cub18CUB_300001_SM_10006detail8for_each13static_kernelINS2_12policy_hub_t12policy_500_tEmN6thrust24THRUST_300001_SM_1000_NS8cuda_cub20__uninitialized_fill7functorINS7_10device_ptrIfEEfEEEEvT0_T1__param_0];
	mov.u32 	%r7, %ctaid.x;
	mul.wide.u32 	%rd1, %r7, 512;
	sub.s64 	%rd2, %rd5, %rd1;
	setp.lt.u64 	%p1, %rd2, 512;
	@%p1 bra 	$L__BB3_2;
	mov.u32 	%r9, %tid.x;
	cvta.to.global.u64 	%rd11, %rd4;
	cvt.u64.u32 	%rd12, %r9;
	add.s64 	%rd13, %rd1, %rd12;
	shl.b64 	%rd14, %rd13, 2;
	add.s64 	%rd15, %rd11, %rd14;
	st.global.f32 	[%rd15], %f2;
	st.global.f32 	[%rd15+1024], %f2;
	bra.uni 	$L__BB3_6;
$L__BB3_2:
	cvta.to.global.u64 	%rd6, %rd4;
	mov.u32 	%r1, %tid.x;
	cvt.u64.u32 	%rd7, %r1;
	setp.le.u64 	%p2, %rd2, %rd7;
	add.s64 	%rd8, %rd1, %rd7;
	shl.b64 	%rd9, %rd8, 2;
	add.s64 	%rd3, %rd6, %rd9;
	@%p2 bra 	$L__BB3_4;
	st.global.f32 	[%rd3], %f2;
$L__BB3_4:
	add.s32 	%r8, %r1, 256;
	cvt.u64.u32 	%rd10, %r8;
	setp.le.u64 	%p3, %rd2, %rd10;
	@%p3 bra 	$L__BB3_6;
	st.global.f32 	[%rd3+1024], %f2;
$L__BB3_6:
	ret;

}
	// .globl	_ZN3cub18CUB_300001_SM_10006detail8for_each13static_kernelINS2_12policy_hub_t12policy_500_tEmN6thrust24THRUST_300001_SM_1000_NS8cuda_cub20__uninitialized_fill7functorINS7_10device_ptrIiEEiEEEEvT0_T1_
.visible .entry _ZN3cub18CUB_300001_SM_10006detail8for_each13static_kernelINS2_12policy_hub_t12policy_500_tEmN6thrust24THRUST_300001_SM_1000_NS8cuda_cub20__uninitialized_fill7functorINS7_10device_ptrIiEEiEEEEvT0_T1_(
	.param .u64 _ZN3cub18CUB_300001_SM_10006detail8for_each13static_kernelINS2_12policy_hub_t12policy_500_tEmN6thrust24THRUST_300001_SM_1000_NS8cuda_cub20__uninitialized_fill7functorINS7_10device_ptrIiEEiEEEEvT0_T1__param_0,
	.param .align 8 .b8 _ZN3cub18CUB_300001_SM_10006detail8for_each13static_kernelINS2_12policy_hub_t12policy_500_tEmN6thrust24THRUST_300001_SM_1000_NS8cuda_cub20__uninitialized_fill7functorINS7_10device_ptrIiEEiEEEEvT0_T1__param_1[16]
)
.maxntid 256
{
	.reg .pred 	%p<4>;
	.reg .b16 	%rs<5>;
	.reg .b32 	%r<12>;
	.reg .b64 	%rd<16>;

	ld.param.u32 	%r3, [_ZN3cub18CUB_300001_SM_10006detail8for_each13static_kernelINS2_12policy_hub_t12policy_500_tEmN6thrust24THRUST_300001_SM_1000_NS8cuda_cub20__uninitialized_fill7functorINS7_10device_ptrIiEEiEEEEvT0_T1__param_1+8];
	ld.param.u64 	%rd4, [_ZN3cub18CUB_300001_SM_10006detail8for_each13static_kernelINS2_12policy_hub_t12policy_500_tEmN6thrust24THRUST_300001_SM_1000_NS8cuda_cub20__uninitialized_fill7functorINS7_10device_ptrIiEEiEEEEvT0_T1__param_1];
	ld.param.u64 	%rd5, [_ZN3cub18CUB_300001_SM_10006detail8for_each13static_kernelINS2_12policy_hub_t12policy_500_tEmN6thrust24THRUST_300001_SM_1000_NS8cuda_cub20__uninitialized_fill7functorINS7_10device_ptrIiEEiEEEEvT0_T1__param_0];
	mov.u32 	%r9, %ctaid.x;
	mul.wide.u32 	%rd1, %r9, 512;
	sub.s64 	%rd2, %rd5, %rd1;
	setp.lt.u64 	%p1, %rd2, 512;
	@%p1 bra 	$L__BB4_2;
	mov.u32 	%r11, %tid.x;
	cvta.to.global.u64 	%rd11, %rd4;
	cvt.u64.u32 	%rd12, %r11;
	add.s64 	%rd13, %rd1, %rd12;
	shl.b64 	%rd14, %rd13, 2;
	add.s64 	%rd15, %rd11, %rd14;
	st.global.u32 	[%rd15], %r3;
	st.global.u32 	[%rd15+1024], %r3;
	bra.uni 	$L__BB4_6;
$L__BB4_2:
	cvta.to.global.u64 	%rd6, %rd4;
	mov.u32 	%r2, %tid.x;
	cvt.u64.u32 	%rd7, %r2;
	setp.le.u64 	%p2, %rd2, %rd7;
	add.s64 	%rd8, %rd1, %rd7;
	shl.b64 	%rd9, %rd8, 2;
	add.s64 	%rd3, %rd6, %rd9;
	@%p2 bra 	$L__BB4_4;
	st.global.u32 	[%rd3], %r3;
$L__BB4_4:
	add.s32 	%r10, %r2, 256;
	cvt.u64.u32 	%rd10, %r10;
	setp.le.u64 	%p3, %rd2, %rd10;
	@%p3 bra 	$L__BB4_6;
	st.global.u32 	[%rd3+1024], %r3;
$L__BB4_6:
	ret;

}
	// .globl	_ZN3cub18CUB_300001_SM_10006detail8for_each13static_kernelINS2_12policy_hub_t12policy_500_tElN6thrust24THRUST_300001_SM_1000_NS8cuda_cub6__fill7functorINS7_6detail15normal_iteratorINS7_10device_ptrIfEEEEiEEEEvT0_T1_
.visible .entry _ZN3cub18CUB_300001_SM_10006detail8for_each13static_kernelINS2_12policy_hub_t12policy_500_tElN6thrust24THRUST_300001_SM_1000_NS8cuda_cub6__fill7functorINS7_6detail15normal_iteratorINS7_10device_ptrIfEEEEiEEEEvT0_T1_(
	.param .u64 _ZN3cub18CUB_300001_SM_10006detail8for_each13static_kernelINS2_12policy_hub_t12policy_500_tElN6thrust24THRUST_300001_SM_1000_NS8cuda_cub6__fill7functorINS7_6detail15normal_iteratorINS7_10device_ptrIfEEEEiEEEEvT0_T1__param_0,
	.param .align 8 .b8 _ZN3cub18CUB_300001_SM_10006detail8for_each13static_kernelINS2_12policy_hub_t12policy_500_tElN6thrust24THRUST_300001_SM_1000_NS8cuda_cub6__fill7functorINS7_6detail15normal_iteratorINS7_10device_ptrIfEEEEiEEEEvT0_T1__param_1[16]
)
.maxntid 256
{
	.reg .pred 	%p<4>;
	.reg .b16 	%rs<5>;
	.reg .b32 	%r<11>;
	.reg .b32 	%f<3>;
	.reg .b64 	%rd<17>;

	ld.param.u32 	%r2, [_ZN3cub18CUB_300001_SM_10006detail8for_each13static_kernelINS2_12policy_hub_t12policy_500_tElN6thrust24THRUST_300001_SM_1000_NS8cuda_cub6__fill7functorINS7_6detail15normal_iteratorINS7_10device_ptrIfEEEEiEEEEvT0_T1__param_1+8];
	ld.param.u64 	%rd5, [_ZN3cub18CUB_300001_SM_10006detail8for_each13static_kernelINS2_12policy_hub_t12policy_500_tElN6thrust24THRUST_300001_SM_1000_NS8cuda_cub6__fill7functorINS7_6detail15normal_iteratorINS7_10device_ptrIfEEEEiEEEEvT0_T1__param_1];
	ld.param.u64 	%rd6, [_ZN3cub18CUB_300001_SM_10006detail8for_each13static_kernelINS2_12policy_hub_t12policy_500_tElN6thrust24THRUST_300001_SM_1000_NS8cuda_cub6__fill7functorINS7_6detail15normal_iteratorINS7_10device_ptrIfEEEEiEEEEvT0_T1__param_0];
	mov.u32 	%r8, %ctaid.x;
	mul.wide.u32 	%rd1, %r8, 512;
	sub.s64 	%rd2, %rd6, %rd1;
	setp.lt.s64 	%p1, %rd2, 512;
	@%p1 bra 	$L__BB5_2;
	cvt.rn.f32.s32 	%f2, %r2;
	mov.u32 	%r10, %tid.x;
	cvta.to.global.u64 	%rd12, %rd5;
	cvt.u64.u32 	%rd13, %r10;
	add.s64 	%rd14, %rd1, %rd13;
	shl.b64 	%rd15, %rd14, 2;
	add.s64 	%rd16, %rd12, %rd15;
	st.global.f32 	[%rd16], %f2;
	st.global.f32 	[%rd16+1024], %f2;
	bra.uni 	$L__BB5_6;
$L__BB5_2:
	cvta.to.global.u64 	%rd7, %rd5;
	mov.u32 	%r1, %tid.x;
	cvt.s64.s32 	%rd3, %rd2;
	cvt.rn.f32.s32 	%f1, %r2;
	cvt.u64.u32 	%rd8, %r1;
	setp.le.s64 	%p2, %rd3, %rd8;
	add.s64 	%rd9, %rd1, %rd8;
	shl.b64 	%rd10, %rd9, 2;
	add.s64 	%rd4, %rd7, %rd10;
	@%p2 bra 	$L__BB5_4;
	st.global.f32 	[%rd4], %f1;
$L__BB5_4:
	add.s32 	%r9, %r1, 256;
	cvt.u64.u32 	%rd11, %r9;
	setp.le.s64 	%p3, %rd3, %rd11;
	@%p3 bra 	$L__BB5_6;
	st.global.f32 	[%rd4+1024], %f1;
$L__BB5_6:
	ret;

}
	// .globl	_ZN3cub18CUB_300001_SM_10006detail8for_each13static_kernelINS2_12policy_hub_t12policy_500_tElN6thrust24THRUST_300001_SM_1000_NS8cuda_cub6__fill7functorINS7_6detail15normal_iteratorINS7_10device_ptrIiEEEEiEEEEvT0_T1_
.visible .entry _ZN3cub18CUB_300001_SM_10006detail8for_each13static_kernelINS2_12policy_hub_t12policy_500_tElN6thrust24THRUST_300001_SM_1000_NS8cuda_cub6__fill7functorINS7_6detail15normal_iteratorINS7_10device_ptrIiEEEEiEEEEvT0_T1_(
	.param .u64 _ZN3cub18CUB_300001_SM_10006detail8for_each13static_kernelINS2_12policy_hub_t12policy_500_tElN6thrust24THRUST_300001_SM_1000_NS8cuda_cub6__fill7functorINS7_6detail15normal_iteratorINS7_10device_ptrIiEEEEiEEEEvT0_T1__param_0,
	.param .align 8 .b8 _ZN3cub18CUB_300001_SM_10006detail8for_each13static_kernelINS2_12policy_hub_t12policy_500_tElN6thrust24THRUST_300001_SM_1000_NS8cuda_cub6__fill7functorINS7_6detail15normal_iteratorINS7_10device_ptrIiEEEEiEEEEvT0_T1__param_1[16]
)
.maxntid 256
{
	.reg .pred 	%p<4>;
	.reg .b16 	%rs<5>;
	.reg .b32 	%r<12>;
	.reg .b64 	%rd<17>;

	ld.param.u32 	%r3, [_ZN3cub18CUB_300001_SM_10006detail8for_each13static_kernelINS2_12policy_hub_t12policy_500_tElN6thrust24THRUST_300001_SM_1000_NS8cuda_cub6__fill7functorINS7_6detail15normal_iteratorINS7_10device_ptrIiEEEEiEEEEvT0_T1__param_1+8];
	ld.param.u64 	%rd5, [_ZN3cub18CUB_300001_SM_10006detail8for_each13static_kernelINS2_12policy_hub_t12policy_500_tElN6thrust24THRUST_300001_SM_1000_NS8cuda_cub6__fill7functorINS7_6detail15normal_iteratorINS7_10device_ptrIiEEEEiEEEEvT0_T1__param_1];
	ld.param.u64 	%rd6, [_ZN3cub18CUB_300001_SM_10006detail8for_each13static_kernelINS2_12policy_hub_t12policy_500_tElN6thrust24THRUST_300001_SM_1000_NS8cuda_cub6__fill7functorINS7_6detail15normal_iteratorINS7_10device_ptrIiEEEEiEEEEvT0_T1__param_0];
	mov.u32 	%r9, %ctaid.x;
	mul.wide.u32 	%rd1, %r9, 512;
	sub.s64 	%rd2, %rd6, %rd1;
	setp.lt.s64 	%p1, %rd2, 512;
	@%p1 bra 	$L__BB6_2;
	mov.u32 	%r11, %tid.x;
	cvta.to.global.u64 	%rd12, %rd5;
	cvt.u64.u32 	%rd13, %r11;
	add.s64 	%rd14, %rd1, %rd13;
	shl.b64 	%rd15, %rd14, 2;
	add.s64 	%rd16, %rd12, %rd15;
	st.global.u32 	[%rd16], %r3;
	st.global.u32 	[%rd16+1024], %r3;
	bra.uni 	$L__BB6_6;
$L__BB6_2:
	cvta.to.global.u64 	%rd7, %rd5;
	mov.u32 	%r2, %tid.x;
	cvt.s64.s32 	%rd3, %rd2;
	cvt.u64.u32 	%rd8, %r2;
	setp.le.s64 	%p2, %rd3, %rd8;
	add.s64 	%rd9, %rd1, %rd8;
	shl.b64 	%rd10, %rd9, 2;
	add.s64 	%rd4, %rd7, %rd10;
	@%p2 bra 	$L__BB6_4;
	st.global.u32 	[%rd4], %r3;
$L__BB6_4:
	add.s32 	%r10, %r2, 256;
	cvt.u64.u32 	%rd11, %r10;
	setp.le.s64 	%p3, %rd3, %rd11;
	@%p3 bra 	$L__BB6_6;
	st.global.u32 	[%rd4+1024], %r3;
$L__BB6_6:
	ret;

}


// ===== COMPILED SASS (sm_100) =====

	.target	sm_100

	.elftype	@"ET_EXEC"


//--------------------- .note.nv.tkinfo           --------------------------
	.section	.note.nv.tkinfo,"",@"SHT_NOTE"
	.sectionflags	@"SHF_NOTE_NV_TKINFO"
	.tkinfo
        /*0018*/ 	.word	0x00000002
        /*0030*/ 	.string	""
        /*0030*/ 	.string	"ptxas"
        /*0030*/ 	.string	"Cuda compilation tools, release 13.0, V13.0.88"
        /*0030*/ 	.string	"Build cuda_13.0.r13.0/compiler.36424714_0"
        /*0030*/ 	.string	"-arch sm_100 -m 64 "



//--------------------- .note.nv.cuinfo           --------------------------
	.section	.note.nv.cuinfo,"",@"SHT_NOTE"
	.sectionflags	@"SHF_NOTE_NV_CUINFO"
        /*0018*/ 	.short	0x0002
        /*001a*/ 	.short	0x0064
        /*001c*/ 	.short	0x0082
	.zero		2


//--------------------- .nv.info                  --------------------------
	.section	.nv.info,"",@"SHT_CUDA_INFO"
	.align	4


	//----- nvinfo : EIATTR_REGCOUNT
	.align		4
        /*0000*/ 	.byte	0x04, 0x2f
        /*0002*/ 	.short	(.L_44 - .L_43)
	.align		4
.L_43:
        /*0004*/ 	.word	index@(_Z15assign_clustersN6thrust24THRUST_300001_SM_1000_NS10device_ptrIfEES2_iS2_S2_S2_S2_iNS1_IiEE)
        /*0008*/ 	.word	0x00000020


	//----- nvinfo : EIATTR_FRAME_SIZE
	.align		4
.L_44:
        /*000c*/ 	.byte	0x04, 0x11
        /*000e*/ 	.short	(.L_46 - .L_45)
	.align		4
.L_45:
        /*0010*/ 	.word	index@(_Z15assign_clustersN6thrust24THRUST_300001_SM_1000_NS10device_ptrIfEES2_iS2_S2_S2_S2_iNS1_IiEE)
        /*0014*/ 	.word	0x00000000


	//----- nvinfo : EIATTR_REGCOUNT
	.align		4
.L_46:
        /*0018*/ 	.byte	0x04, 0x2f
        /*001a*/ 	.short	(.L_48 - .L_47)
	.align		4
.L_47:
        /*001c*/ 	.word	index@(_Z17compute_new_meansN6thrust24THRUST_300001_SM_1000_NS10device_ptrIfEES2_S2_S2_NS1_IiEE)
        /*0020*/ 	.word	0x00000011


	//----- nvinfo : EIATTR_FRAME_SIZE
	.align		4
.L_48:
        /*0024*/ 	.byte	0x04, 0x11
        /*0026*/ 	.short	(.L_50 - .L_49)
	.align		4
.L_49:
        /*0028*/ 	.word	index@($__internal_0_$__cuda_sm3x_div_rn_noftz_f32_slowpath)
        /*002c*/ 	.word	0x00000000


	//----- nvinfo : EIATTR_FRAME_SIZE
	.align		4
.L_50:
        /*0030*/ 	.byte	0x04, 0x11
        /*0032*/ 	.short	(.L_52 - .L_51)
	.align		4
.L_51:
        /*0034*/ 	.word	index@(_Z17compute_new_meansN6thrust24THRUST_300001_SM_1000_NS10device_ptrIfEES2_S2_S2_NS1_IiEE)
        /*0038*/ 	.word	0x00000000


	//----- nvinfo : EIATTR_REGCOUNT
	.align		4
.L_52:
        /*003c*/ 	.byte	0x04, 0x2f
        /*003e*/ 	.short	(.L_54 - .L_53)
	.align		4
.L_53:
        /*0040*/ 	.word	index@(_ZN3cub18CUB_300001_SM_10006detail11EmptyKernelIvEEvv)
        /*0044*/ 	.word	0x00000004


	//----- nvinfo : EIATTR_FRAME_SIZE
	.align		4
.L_54:
        /*0048*/ 	.byte	0x04, 0x11
        /*004a*/ 	.short	(.L_56 - .L_55)
	.align		4
.L_55:
        /*004c*/ 	.word	index@(_ZN3cub18CUB_300001_SM_10006detail11EmptyKernelIvEEvv)
        /*0050*/ 	.word	0x00000000


	//----- nvinfo : EIATTR_REGCOUNT
	.align		4
.L_56:
        /*0054*/ 	.byte	0x04, 0x2f
        /*0056*/ 	.short	(.L_58 - .L_57)
	.align		4
.L_57:
        /*0058*/ 	.word	index@(_ZN3cub18CUB_300001_SM_10006detail8for_each13static_kernelINS2_12policy_hub_t12policy_500_tEmN6thrust24THRUST_300001_SM_1000_NS8cuda_cub20__uninitialized_fill7functorINS7_10device_ptrIfEEfEEEEvT0_T1_)
        /*005c*/ 	.word	0x00000008


	//----- nvinfo : EIATTR_FRAME_SIZE
	.align		4
.L_58:
        /*0060*/ 	.byte	0x04, 0x11
        /*0062*/ 	.short	(.L_60 - .L_59)
	.align		4
.L_59:
        /*0064*/ 	.word	index@(_ZN3cub18CUB_300001_SM_10006detail8for_each13static_kernelINS2_12policy_hub_t12policy_500_tEmN6thrust24THRUST_300001_SM_1000_NS8cuda_cub20__uninitialized_fill7functorINS7_10device_ptrIfEEfEEEEvT0_T1_)
        /*0068*/ 	.word	0x00000000


	//----- nvinfo : EIATTR_REGCOUNT
	.align		4
.L_60:
        /*006c*/ 	.byte	0x04, 0x2f
        /*006e*/ 	.short	(.L_62 - .L_61)
	.align		4
.L_61:
        /*0070*/ 	.word	index@(_ZN3cub18CUB_300001_SM_10006detail8for_each13static_kernelINS2_12policy_hub_t12policy_500_tEmN6thrust24THRUST_300001_SM_1000_NS8cuda_cub20__uninitialized_fill7functorINS7_10device_ptrIiEEiEEEEvT0_T1_)
        /*0074*/ 	.word	0x00000008


	//----- nvinfo : EIATTR_FRAME_SIZE
	.align		4
.L_62:
        /*0078*/ 	.byte	0x04, 0x11
        /*007a*/ 	.short	(.L_64 - .L_63)
	.align		4
.L_63:
        /*007c*/ 	.word	index@(_ZN3cub18CUB_300001_SM_10006detail8for_each13static_kernelINS2_12policy_hub_t12policy_500_tEmN6thrust24THRUST_300001_SM_1000_NS8cuda_cub20__uninitialized_fill7functorINS7_10device_ptrIiEEiEEEEvT0_T1_)
        /*0080*/ 	.word	0x00000000


	//----- nvinfo : EIATTR_REGCOUNT
	.align		4
.L_64:
        /*0084*/ 	.byte	0x04, 0x2f
        /*0086*/ 	.short	(.L_66 - .L_65)
	.align		4
.L_65:
        /*0088*/ 	.word	index@(_ZN3cub18CUB_300001_SM_10006detail8for_each13static_kernelINS2_12policy_hub_t12policy_500_tElN6thrust24THRUST_300001_SM_1000_NS8cuda_cub6__fill7functorINS7_6detail15normal_iteratorINS7_10device_ptrIfEEEEiEEEEvT0_T1_)
        /*008c*/ 	.word	0x00000008


	//----- nvinfo : EIATTR_FRAME_SIZE
	.align		4
.L_66:
        /*0090*/ 	.byte	0x04, 0x11
        /*0092*/ 	.short	(.L_68 - .L_67)
	.align		4
.L_67:
        /*0094*/ 	.word	index@(_ZN3cub18CUB_300001_SM_10006detail8for_each13static_kernelINS2_12policy_hub_t12policy_500_tElN6thrust24THRUST_300001_SM_1000_NS8cuda_cub6__fill7functorINS7_6detail15normal_iteratorINS7_10device_ptrIfEEEEiEEEEvT0_T1_)
        /*0098*/ 	.word	0x00000000


	//----- nvinfo : EIATTR_REGCOUNT
	.align		4
.L_68:
        /*009c*/ 	.byte	0x04, 0x2f
        /*009e*/ 	.short	(.L_70 - .L_69)
	.align		4
.L_69:
        /*00a0*/ 	.word	index@(_ZN3cub18CUB_300001_SM_10006detail8for_each13static_kernelINS2_12policy_hub_t12policy_500_tElN6thrust24THRUST_300001_SM_1000_NS8cuda_cub6__fill7functorINS7_6detail15normal_iteratorINS7_10device_ptrIiEEEEiEEEEvT0_T1_)
        /*00a4*/ 	.word	0x00000008


	//----- nvinfo : EIATTR_FRAME_SIZE
	.align		4
.L_70:
        /*00a8*/ 	.byte	0x04, 0x11
        /*00aa*/ 	.short	(.L_72 - .L_71)
	.align		4
.L_71:
        /*00ac*/ 	.word	index@(_ZN3cub18CUB_300001_SM_10006detail8for_each13static_kernelINS2_12policy_hub_t12policy_500_tElN6thrust24THRUST_300001_SM_1000_NS8cuda_cub6__fill7functorINS7_6detail15normal_iteratorINS7_10device_ptrIiEEEEiEEEEvT0_T1_)
        /*00b0*/ 	.word	0x00000000


	//----- nvinfo : EIATTR_MIN_STACK_SIZE
	.align		4
.L_72:
        /*00b4*/ 	.byte	0x04, 0x12
        /*00b6*/ 	.short	(.L_74 - .L_73)
	.align		4
.L_73:
        /*00b8*/ 	.word	index@(_ZN3cub18CUB_300001_SM_10006detail8for_each13static_kernelINS2_12policy_hub_t12policy_500_tElN6thrust24THRUST_300001_SM_1000_NS8cuda_cub6__fill7functorINS7_6detail15normal_iteratorINS7_10device_ptrIiEEEEiEEEEvT0_T1_)
        /*00bc*/ 	.word	0x00000000


	//----- nvinfo : EIATTR_MIN_STACK_SIZE
	.align		4
.L_74:
        /*00c0*/ 	.byte	0x04, 0x12
        /*00c2*/ 	.short	(.L_76 - .L_75)
	.align		4
.L_75:
        /*00c4*/ 	.word	index@(_ZN3cub18CUB_300001_SM_10006detail8for_each13static_kernelINS2_12policy_hub_t12policy_500_tElN6thrust24THRUST_300001_SM_1000_NS8cuda_cub6__fill7functorINS7_6detail15normal_iteratorINS7_10device_ptrIfEEEEiEEEEvT0_T1_)
        /*00c8*/ 	.word	0x00000000


	//----- nvinfo : EIATTR_MIN_STACK_SIZE
	.align		4
.L_76:
        /*00cc*/ 	.byte	0x04, 0x12
        /*00ce*/ 	.short	(.L_78 - .L_77)
	.align		4
.L_77:
        /*00d0*/ 	.word	index@(_ZN3cub18CUB_300001_SM_10006detail8for_each13static_kernelINS2_12policy_hub_t12policy_500_tEmN6thrust24THRUST_300001_SM_1000_NS8cuda_cub20__uninitialized_fill7functorINS7_10device_ptrIiEEiEEEEvT0_T1_)
        /*00d4*/ 	.word	0x00000000


	//----- nvinfo : EIATTR_MIN_STACK_SIZE
	.align		4
.L_78:
        /*00d8*/ 	.byte	0x04, 0x12
        /*00da*/ 	.short	(.L_80 - .L_79)
	.align		4
.L_79:
        /*00dc*/ 	.word	index@(_ZN3cub18CUB_300001_SM_10006detail8for_each13static_kernelINS2_12policy_hub_t12policy_500_tEmN6thrust24THRUST_300001_SM_1000_NS8cuda_cub20__uninitialized_fill7functorINS7_10device_ptrIfEEfEEEEvT0_T1_)
        /*00e0*/ 	.word	0x00000000


	//----- nvinfo : EIATTR_MIN_STACK_SIZE
	.align		4
.L_80:
        /*00e4*/ 	.byte	0x04, 0x12
        /*00e6*/ 	.short	(.L_82 - .L_81)
	.align		4
.L_81:
        /*00e8*/ 	.word	index@(_ZN3cub18CUB_300001_SM_10006detail11EmptyKernelIvEEvv)
        /*00ec*/ 	.word	0x00000000


	//----- nvinfo : EIATTR_MIN_STACK_SIZE
	.align		4
.L_82:
        /*00f0*/ 	.byte	0x04, 0x12
        /*00f2*/ 	.short	(.L_84 - .L_83)
	.align		4
.L_83:
        /*00f4*/ 	.word	index@(_Z17compute_new_meansN6thrust24THRUST_300001_SM_1000_NS10device_ptrIfEES2_S2_S2_NS1_IiEE)
        /*00f8*/ 	.word	0x00000000


	//----- nvinfo : EIATTR_MIN_STACK_SIZE
	.align		4
.L_84:
        /*00fc*/ 	.byte	0x04, 0x12
        /*00fe*/ 	.short	(.L_86 - .L_85)
	.align		4
.L_85:
        /*0100*/ 	.word	index@(_Z15assign_clustersN6thrust24THRUST_300001_SM_1000_NS10device_ptrIfEES2_iS2_S2_S2_S2_iNS1_IiEE)
        /*0104*/ 	.word	0x00000000
.L_86:


//--------------------- .nv.compat                --------------------------
	.section	.nv.compat,"",@"SHT_CUDA_COMPAT_INFO"
	.align	4
        /*0000*/ 	.byte	0x02, 0x09, 0x00, 0x00, 0x02, 0x02, 0x01, 0x00, 0x02, 0x05, 0x05, 0x00, 0x03, 0x07, 0x01, 0x01
        /*0010*/ 	.byte	0x02, 0x03, 0x00, 0x00, 0x02, 0x06, 0x01, 0x00, 0x04, 0x0b, 0x08, 0x00, 0x01, 0x00, 0x00, 0x00
        /*0020*/ 	.byte	0x00, 0x00, 0x00, 0x00


//--------------------- .nv.info._ZN3cub18CUB_300001_SM_10006detail8for_each13static_kernelINS2_12policy_hub_t12policy_500_tElN6thrust24THRUST_300001_SM_1000_NS8cuda_cub6__fill7functorINS7_6detail15normal_iteratorINS7_10device_ptrIiEEEEiEEEEvT0_T1_ --------------------------
	.section	.nv.info._ZN3cub18CUB_300001_SM_10006detail8for_each13static_kernelINS2_12policy_hub_t12policy_500_tElN6thrust24THRUST_300001_SM_1000_NS8cuda_cub6__fill7functorINS7_6detail15normal_iteratorINS7_10device_ptrIiEEEEiEEEEvT0_T1_,"",@"SHT_CUDA_INFO"
	.sectionflags	@""
	.align	4


	//----- nvinfo : EIATTR_CUDA_API_VERSION
	.align		4
        /*0000*/ 	.byte	0x04, 0x37
        /*0002*/ 	.short	(.L_88 - .L_87)
.L_87:
        /*0004*/ 	.word	0x00000082


	//----- nvinfo : EIATTR_KPARAM_INFO
	.align		4
.L_88:
        /*0008*/ 	.byte	0x04, 0x17
        /*000a*/ 	.short	(.L_90 - .L_89)
.L_89:
        /*000c*/ 	.word	0x00000000
        /*0010*/ 	.short	0x0001
        /*0012*/ 	.short	0x0008
        /*0014*/ 	.byte	0x00, 0xf0, 0x41, 0x00


	//----- nvinfo : EIATTR_KPARAM_INFO
	.align		4
.L_90:
        /*0018*/ 	.byte	0x04, 0x17
        /*001a*/ 	.short	(.L_92 - .L_91)
.L_91:
        /*001c*/ 	.word	0x00000000
        /*0020*/ 	.short	0x0000
        /*0022*/ 	.short	0x0000
        /*0024*/ 	.byte	0x00, 0xf0, 0x21, 0x00


	//----- nvinfo : EIATTR_SPARSE_MMA_MASK
	.align		4
.L_92:
        /*0028*/ 	.byte	0x03, 0x50
        /*002a*/ 	.short	0x0000


	//----- nvinfo : EIATTR_MAXREG_COUNT
	.align		4
        /*002c*/ 	.byte	0x03, 0x1b
        /*002e*/ 	.short	0x00ff


	//----- nvinfo : EIATTR_MERCURY_ISA_VERSION
	.align		4
        /*0030*/ 	.byte	0x03, 0x5f
        /*0032*/ 	.short	0x0101


	//----- nvinfo : EIATTR_VRC_CTA_INIT_COUNT
	.align		4
        /*0034*/ 	.byte	0x02, 0x4a
	.zero		1
	.zero		1


	//----- nvinfo : EIATTR_EXIT_INSTR_OFFSETS
	.align		4
        /*0038*/ 	.byte	0x04, 0x1c
        /*003a*/ 	.short	(.L_94 - .L_93)


	//   ....[0]....
.L_93:
        /*003c*/ 	.word	0x00000130


	//   ....[1]....
        /*0040*/ 	.word	0x00000240


	//   ....[2]....
        /*0044*/ 	.word	0x00000270


	//----- nvinfo : EIATTR_MAX_THREADS
	.align		4
.L_94:
        /*0048*/ 	.byte	0x04, 0x05
        /*004a*/ 	.short	(.L_96 - .L_95)
.L_95:
        /*004c*/ 	.word	0x00000100
        /*0050*/ 	.word	0x00000001
        /*0054*/ 	.word	0x00000001


	//----- nvinfo : EIATTR_CBANK_PARAM_SIZE
	.align		4
.L_96:
        /*0058*/ 	.byte	0x03, 0x19
        /*005a*/ 	.short	0x0018


	//----- nvinfo : EIATTR_PARAM_CBANK
	.align		4
        /*005c*/ 	.byte	0x04, 0x0a
        /*005e*/ 	.short	(.L_98 - .L_97)
	.align		4
.L_97:
        /*0060*/ 	.word	index@(.nv.constant0._ZN3cub18CUB_300001_SM_10006detail8for_each13static_kernelINS2_12policy_hub_t12policy_500_tElN6thrust24THRUST_300001_SM_1000_NS8cuda_cub6__fill7functorINS7_6detail15normal_iteratorINS7_10device_ptrIiEEEEiEEEEvT0_T1_)
        /*0064*/ 	.short	0x0380
        /*0066*/ 	.short	0x0018


	//----- nvinfo : EIATTR_SW_WAR
	.align		4
.L_98:
        /*0068*/ 	.byte	0x04, 0x36
        /*006a*/ 	.short	(.L_100 - .L_99)
.L_99:
        /*006c*/ 	.word	0x00000008
.L_100:


//--------------------- .nv.info._ZN3cub18CUB_300001_SM_10006detail8for_each13static_kernelINS2_12policy_hub_t12policy_500_tElN6thrust24THRUST_300001_SM_1000_NS8cuda_cub6__fill7functorINS7_6detail15normal_iteratorINS7_10device_ptrIfEEEEiEEEEvT0_T1_ --------------------------
	.section	.nv.info._ZN3cub18CUB_300001_SM_10006detail8for_each13static_kernelINS2_12policy_hub_t12policy_500_tElN6thrust24THRUST_300001_SM_1000_NS8cuda_cub6__fill7functorINS7_6detail15normal_iteratorINS7_10device_ptrIfEEEEiEEEEvT0_T1_,"",@"SHT_CUDA_INFO"
	.sectionflags	@""
	.align	4


	//----- nvinfo : EIATTR_CUDA_API_VERSION
	.align		4
        /*0000*/ 	.byte	0x04, 0x37
        /*0002*/ 	.short	(.L_102 - .L_101)
.L_101:
        /*0004*/ 	.word	0x00000082


	//----- nvinfo : EIATTR_KPARAM_INFO
	.align		4
.L_102:
        /*0008*/ 	.byte	0x04, 0x17
        /*000a*/ 	.short	(.L_104 - .L_103)
.L_103:
        /*000c*/ 	.word	0x00000000
        /*0010*/ 	.short	0x0001
        /*0012*/ 	.short	0x0008
        /*0014*/ 	.byte	0x00, 0xf0, 0x41, 0x00


	//----- nvinfo : EIATTR_KPARAM_INFO
	.align		4
.L_104:
        /*0018*/ 	.byte	0x04, 0x17
        /*001a*/ 	.short	(.L_106 - .L_105)
.L_105:
        /*001c*/ 	.word	0x00000000
        /*0020*/ 	.short	0x0000
        /*0022*/ 	.short	0x0000
        /*0024*/ 	.byte	0x00, 0xf0, 0x21, 0x00


	//----- nvinfo : EIATTR_SPARSE_MMA_MASK
	.align		4
.L_106:
        /*0028*/ 	.byte	0x03, 0x50
        /*002a*/ 	.short	0x0000


	//----- nvinfo : EIATTR_MAXREG_COUNT
	.align		4
        /*002c*/ 	.byte	0x03, 0x1b
        /*002e*/ 	.short	0x00ff


	//----- nvinfo : EIATTR_MERCURY_ISA_VERSION
	.align		4
        /*0030*/ 	.byte	0x03, 0x5f
        /*0032*/ 	.short	0x0101


	//----- nvinfo : EIATTR_VRC_CTA_INIT_COUNT
	.align		4
        /*0034*/ 	.byte	0x02, 0x4a
	.zero		1
	.zero		1


	//----- nvinfo : EIATTR_EXIT_INSTR_OFFSETS
	.align		4
        /*0038*/ 	.byte	0x04, 0x1c
        /*003a*/ 	.short	(.L_108 - .L_107)


	//   ....[0]....
.L_107:
        /*003c*/ 	.word	0x00000140


	//   ....[1]....
        /*0040*/ 	.word	0x00000260


	//   ....[2]....
        /*0044*/ 	.word	0x00000280


	//----- nvinfo : EIATTR_MAX_THREADS
	.align		4
.L_108:
        /*0048*/ 	.byte	0x04, 0x05
        /*004a*/ 	.short	(.L_110 - .L_109)
.L_109:
        /*004c*/ 	.word	0x00000100
        /*0050*/ 	.word	0x00000001
        /*0054*/ 	.word	0x00000001


	//----- nvinfo : EIATTR_CBANK_PARAM_SIZE
	.align		4
.L_110:
        /*0058*/ 	.byte	0x03, 0x19
        /*005a*/ 	.short	0x0018


	//----- nvinfo : EIATTR_PARAM_CBANK
	.align		4
        /*005c*/ 	.byte	0x04, 0x0a
        /*005e*/ 	.short	(.L_112 - .L_111)
	.align		4
.L_111:
        /*0060*/ 	.word	index@(.nv.constant0._ZN3cub18CUB_300001_SM_10006detail8for_each13static_kernelINS2_12policy_hub_t12policy_500_tElN6thrust24THRUST_300001_SM_1000_NS8cuda_cub6__fill7functorINS7_6detail15normal_iteratorINS7_10device_ptrIfEEEEiEEEEvT0_T1_)
        /*0064*/ 	.short	0x0380
        /*0066*/ 	.short	0x0018


	//----- nvinfo : EIATTR_SW_WAR
	.align		4
.L_112:
        /*0068*/ 	.byte	0x04, 0x36
        /*006a*/ 	.short	(.L_114 - .L_113)
.L_113:
        /*006c*/ 	.word	0x00000008
.L_114:


//--------------------- .nv.info._ZN3cub18CUB_300001_SM_10006detail8for_each13static_kernelINS2_12policy_hub_t12policy_500_tEmN6thrust24THRUST_300001_SM_1000_NS8cuda_cub20__uninitialized_fill7functorINS7_10device_ptrIiEEiEEEEvT0_T1_ --------------------------
	.section	.nv.info._ZN3cub18CUB_300001_SM_10006detail8for_each13static_kernelINS2_12policy_hub_t12policy_500_tEmN6thrust24THRUST_300001_SM_1000_NS8cuda_cub20__uninitialized_fill7functorINS7_10device_ptrIiEEiEEEEvT0_T1_,"",@"SHT_CUDA_INFO"
	.sectionflags	@""
	.align	4


	//----- nvinfo : EIATTR_CUDA_API_VERSION
	.align		4
        /*0000*/ 	.byte	0x04, 0x37
        /*0002*/ 	.short	(.L_116 - .L_115)
.L_115:
        /*0004*/ 	.word	0x00000082


	//----- nvinfo : EIATTR_KPARAM_INFO
	.align		4
.L_116:
        /*0008*/ 	.byte	0x04, 0x17
        /*000a*/ 	.short	(.L_118 - .L_117)
.L_117:
        /*000c*/ 	.word	0x00000000
        /*0010*/ 	.short	0x0001
        /*0012*/ 	.short	0x0008
        /*0014*/ 	.byte	0x00, 0xf0, 0x41, 0x00


	//----- nvinfo : EIATTR_KPARAM_INFO
	.align		4
.L_118:
        /*0018*/ 	.byte	0x04, 0x17
        /*001a*/ 	.short	(.L_120 - .L_119)
.L_119:
        /*001c*/ 	.word	0x00000000
        /*0020*/ 	.short	0x0000
        /*0022*/ 	.short	0x0000
        /*0024*/ 	.byte	0x00, 0xf0, 0x21, 0x00


	//----- nvinfo : EIATTR_SPARSE_MMA_MASK
	.align		4
.L_120:
        /*0028*/ 	.byte	0x03, 0x50
        /*002a*/ 	.short	0x0000


	//----- nvinfo : EIATTR_MAXREG_COUNT
	.align		4
        /*002c*/ 	.byte	0x03, 0x1b
        /*002e*/ 	.short	0x00ff


	//----- nvinfo : EIATTR_MERCURY_ISA_VERSION
	.align		4
        /*0030*/ 	.byte	0x03, 0x5f
        /*0032*/ 	.short	0x0101


	//----- nvinfo : EIATTR_VRC_CTA_INIT_COUNT
	.align		4
        /*0034*/ 	.byte	0x02, 0x4a
	.zero		1
	.zero		1


	//----- nvinfo : EIATTR_EXIT_INSTR_OFFSETS
	.align		4
        /*0038*/ 	.byte	0x04, 0x1c
        /*003a*/ 	.short	(.L_122 - .L_121)


	//   ....[0]....
.L_121:
        /*003c*/ 	.word	0x00000130


	//   ....[1]....
        /*0040*/ 	.word	0x00000230


	//   ....[2]....
        /*0044*/ 	.word	0x00000260


	//----- nvinfo : EIATTR_MAX_THREADS
	.align		4
.L_122:
        /*0048*/ 	.byte	0x04, 0x05
        /*004a*/ 	.short	(.L_124 - .L_123)
.L_123:
        /*004c*/ 	.word	0x00000100
        /*0050*/ 	.word	0x00000001
        /*0054*/ 	.word	0x00000001


	//----- nvinfo : EIATTR_CBANK_PARAM_SIZE
	.align		4
.L_124:
        /*0058*/ 	.byte	0x03, 0x19
        /*005a*/ 	.short	0x0018


	//----- nvinfo : EIATTR_PARAM_CBANK
	.align		4
        /*005c*/ 	.byte	0x04, 0x0a
        /*005e*/ 	.short	(.L_126 - .L_125)
	.align		4
.L_125:
        /*0060*/ 	.word	index@(.nv.constant0._ZN3cub18CUB_300001_SM_10006detail8for_each13static_kernelINS2_12policy_hub_t12policy_500_tEmN6thrust24THRUST_300001_SM_1000_NS8cuda_cub20__uninitialized_fill7functorINS7_10device_ptrIiEEiEEEEvT0_T1_)
        /*0064*/ 	.short	0x0380
        /*0066*/ 	.short	0x0018


	//----- nvinfo : EIATTR_SW_WAR
	.align		4
.L_126:
        /*0068*/ 	.byte	0x04, 0x36
        /*006a*/ 	.short	(.L_128 - .L_127)
.L_127:
        /*006c*/ 	.word	0x00000008
.L_128:


//--------------------- .nv.info._ZN3cub18CUB_300001_SM_10006detail8for_each13static_kernelINS2_12policy_hub_t12policy_500_tEmN6thrust24THRUST_300001_SM_1000_NS8cuda_cub20__uninitialized_fill7functorINS7_10device_ptrIfEEfEEEEvT0_T1_ --------------------------
	.section	.nv.info._ZN3cub18CUB_300001_SM_10006detail8for_each13static_kernelINS2_12policy_hub_t12policy_500_tEmN6thrust24THRUST_300001_SM_1000_NS8cuda_cub20__uninitialized_fill7functorINS7_10device_ptrIfEEfEEEEvT0_T1_,"",@"SHT_CUDA_INFO"
	.sectionflags	@""
	.align	4


	//----- nvinfo : EIATTR_CUDA_API_VERSION
	.align		4
        /*0000*/ 	.byte	0x04, 0x37
        /*0002*/ 	.short	(.L_130 - .L_129)
.L_129:
        /*0004*/ 	.word	0x00000082


	//----- nvinfo : EIATTR_KPARAM_INFO
	.align		4
.L_130:
        /*0008*/ 	.byte	0x04, 0x17
        /*000a*/ 	.short	(.L_132 - .L_131)
.L_131:
        /*000c*/ 	.word	0x00000000
        /*0010*/ 	.short	0x0001
        /*0012*/ 	.short	0x0008
        /*0014*/ 	.byte	0x00, 0xf0, 0x41, 0x00


	//----- nvinfo : EIATTR_KPARAM_INFO
	.align		4
.L_132:
        /*0018*/ 	.byte	0x04, 0x17
        /*001a*/ 	.short	(.L_134 - .L_133)
.L_133:
        /*001c*/ 	.word	0x00000000
        /*0020*/ 	.short	0x0000
        /*0022*/ 	.short	0x0000
        /*0024*/ 	.byte	0x00, 0xf0, 0x21, 0x00


	//----- nvinfo : EIATTR_SPARSE_MMA_MASK
	.align		4
.L_134:
        /*0028*/ 	.byte	0x03, 0x50
        /*002a*/ 	.short	0x0000


	//----- nvinfo : EIATTR_MAXREG_COUNT
	.align		4
        /*002c*/ 	.byte	0x03, 0x1b
        /*002e*/ 	.short	0x00ff


	//----- nvinfo : EIATTR_MERCURY_ISA_VERSION
	.align		4
        /*0030*/ 	.byte	0x03, 0x5f
        /*0032*/ 	.short	0x0101


	//----- nvinfo : EIATTR_VRC_CTA_INIT_COUNT
	.align		4
        /*0034*/ 	.byte	0x02, 0x4a
	.zero		1
	.zero		1


	//----- nvinfo : EIATTR_EXIT_INSTR_OFFSETS
	.align		4
        /*0038*/ 	.byte	0x04, 0x1c
        /*003a*/ 	.short	(.L_136 - .L_135)


	//   ....[0]....
.L_135:
        /*003c*/ 	.word	0x00000130


	//   ....[1]....
        /*0040*/ 	.word	0x00000230


	//   ....[2]....
        /*0044*/ 	.word	0x00000260


	//----- nvinfo : EIATTR_MAX_THREADS
	.align		4
.L_136:
        /*0048*/ 	.byte	0x04, 0x05
        /*004a*/ 	.short	(.L_138 - .L_137)
.L_137:
        /*004c*/ 	.word	0x00000100
        /*0050*/ 	.word	0x00000001
        /*0054*/ 	.word	0x00000001


	//----- nvinfo : EIATTR_CBANK_PARAM_SIZE
	.align		4
.L_138:
        /*0058*/ 	.byte	0x03, 0x19
        /*005a*/ 	.short	0x0018


	//----- nvinfo : EIATTR_PARAM_CBANK
	.align		4
        /*005c*/ 	.byte	0x04, 0x0a
        /*005e*/ 	.short	(.L_140 - .L_139)
	.align		4
.L_139:
        /*0060*/ 	.word	index@(.nv.constant0._ZN3cub18CUB_300001_SM_10006detail8for_each13static_kernelINS2_12policy_hub_t12policy_500_tEmN6thrust24THRUST_300001_SM_1000_NS8cuda_cub20__uninitialized_fill7functorINS7_10device_ptrIfEEfEEEEvT0_T1_)
        /*0064*/ 	.short	0x0380
        /*0066*/ 	.short	0x0018


	//----- nvinfo : EIATTR_SW_WAR
	.align		4
.L_140:
        /*0068*/ 	.byte	0x04, 0x36
        /*006a*/ 	.short	(.L_142 - .L_141)
.L_141:
        /*006c*/ 	.word	0x00000008
.L_142:


//--------------------- .nv.info._ZN3cub18CUB_300001_SM_10006detail11EmptyKernelIvEEvv --------------------------
	.section	.nv.info._ZN3cub18CUB_300001_SM_10006detail11EmptyKernelIvEEvv,"",@"SHT_CUDA_INFO"
	.sectionflags	@""
	.align	4


	//----- nvinfo : EIATTR_CUDA_API_VERSION
	.align		4
        /*0000*/ 	.byte	0x04, 0x37
        /*0002*/ 	.short	(.L_144 - .L_143)
.L_143:
        /*0004*/ 	.word	0x00000082


	//----- nvinfo : EIATTR_SPARSE_MMA_MASK
	.align		4
.L_144:
        /*0008*/ 	.byte	0x03, 0x50
        /*000a*/ 	.short	0x0000


	//----- nvinfo : EIATTR_MAXREG_COUNT
	.align		4
        /*000c*/ 	.byte	0x03, 0x1b
        /*000e*/ 	.short	0x00ff


	//----- nvinfo : EIATTR_MERCURY_ISA_VERSION
	.align		4
        /*0010*/ 	.byte	0x03, 0x5f
        /*0012*/ 	.short	0x0101


	//----- nvinfo : EIATTR_VRC_CTA_INIT_COUNT
	.align		4
        /*0014*/ 	.byte	0x02, 0x4a
	.zero		1
	.zero		1


	//----- nvinfo : EIATTR_EXIT_INSTR_OFFSETS
	.align		4
        /*0018*/ 	.byte	0x04, 0x1c
        /*001a*/ 	.short	(.L_146 - .L_145)


	//   ....[0]....
.L_145:
        /*001c*/ 	.word	0x00000010


	//----- nvinfo : EIATTR_SW_WAR
	.align		4
.L_146:
        /*0020*/ 	.byte	0x04, 0x36
        /*0022*/ 	.short	(.L_148 - .L_147)
.L_147:
        /*0024*/ 	.word	0x00000008
.L_148:


//--------------------- .nv.info._Z17compute_new_meansN6thrust24THRUST_300001_SM_1000_NS10device_ptrIfEES2_S2_S2_NS1_IiEE --------------------------
	.section	.nv.info._Z17compute_new_meansN6thrust24THRUST_300001_SM_1000_NS10device_ptrIfEES2_S2_S2_NS1_IiEE,"",@"SHT_CUDA_INFO"
	.sectionflags	@""
	.align	4


	//----- nvinfo : EIATTR_CUDA_API_VERSION
	.align		4
        /*0000*/ 	.byte	0x04, 0x37
        /*0002*/ 	.short	(.L_150 - .L_149)
.L_149:
        /*0004*/ 	.word	0x00000082


	//----- nvinfo : EIATTR_KPARAM_INFO
	.align		4
.L_150:
        /*0008*/ 	.byte	0x04, 0x17
        /*000a*/ 	.short	(.L_152 - .L_151)
.L_151:
        /*000c*/ 	.word	0x00000000
        /*0010*/ 	.short	0x0004
        /*0012*/ 	.short	0x0020
        /*0014*/ 	.byte	0x00, 0xf0, 0x21, 0x00


	//----- nvinfo : EIATTR_KPARAM_INFO
	.align		4
.L_152:
        /*0018*/ 	.byte	0x04, 0x17
        /*001a*/ 	.short	(.L_154 - .L_153)
.L_153:
        /*001c*/ 	.word	0x00000000
        /*0020*/ 	.short	0x0003
        /*0022*/ 	.short	0x0018
        /*0024*/ 	.byte	0x00, 0xf0, 0x21, 0x00


	//----- nvinfo : EIATTR_KPARAM_INFO
	.align		4
.L_154:
        /*0028*/ 	.byte	0x04, 0x17
        /*002a*/ 	.short	(.L_156 - .L_155)
.L_155:
        /*002c*/ 	.word	0x00000000
        /*0030*/ 	.short	0x0002
        /*0032*/ 	.short	0x0010
        /*0034*/ 	.byte	0x00, 0xf0, 0x21, 0x00


	//----- nvinfo : EIATTR_KPARAM_INFO
	.align		4
.L_156:
        /*0038*/ 	.byte	0x04, 0x17
        /*003a*/ 	.short	(.L_158 - .L_157)
.L_157:
        /*003c*/ 	.word	0x00000000
        /*0040*/ 	.short	0x0001
        /*0042*/ 	.short	0x0008
        /*0044*/ 	.byte	0x00, 0xf0, 0x21, 0x00


	//----- nvinfo : EIATTR_KPARAM_INFO
	.align		4
.L_158:
        /*0048*/ 	.byte	0x04, 0x17
        /*004a*/ 	.short	(.L_160 - .L_159)
.L_159:
        /*004c*/ 	.word	0x00000000
        /*0050*/ 	.short	0x0000
        /*0052*/ 	.short	0x0000
        /*0054*/ 	.byte	0x00, 0xf0, 0x21, 0x00


	//----- nvinfo : EIATTR_SPARSE_MMA_MASK
	.align		4
.L_160:
        /*0058*/ 	.byte	0x03, 0x50
        /*005a*/ 	.short	0x0000


	//----- nvinfo : EIATTR_MAXREG_COUNT
	.align		4
        /*005c*/ 	.byte	0x03, 0x1b
        /*005e*/ 	.short	0x00ff


	//----- nvinfo : EIATTR_MERCURY_ISA_VERSION
	.align		4
        /*0060*/ 	.byte	0x03, 0x5f
        /*0062*/ 	.short	0x0101


	//----- nvinfo : EIATTR_VRC_CTA_INIT_COUNT
	.align		4
        /*0064*/ 	.byte	0x02, 0x4a
	.zero		1
	.zero		1


	//----- nvinfo : EIATTR_EXIT_INSTR_OFFSETS
	.align		4
        /*0068*/ 	.byte	0x04, 0x1c
        /*006a*/ 	.short	(.L_162 - .L_161)


	//   ....[0]....
.L_161:
        /*006c*/ 	.word	0x000002f0


	//----- nvinfo : EIATTR_CRS_STACK_SIZE
	.align		4
.L_162:
        /*0070*/ 	.byte	0x04, 0x1e
        /*0072*/ 	.short	(.L_164 - .L_163)
.L_163:
        /*0074*/ 	.word	0x00000000


	//----- nvinfo : EIATTR_CBANK_PARAM_SIZE
	.align		4
.L_164:
        /*0078*/ 	.byte	0x03, 0x19
        /*007a*/ 	.short	0x0028


	//----- nvinfo : EIATTR_PARAM_CBANK
	.align		4
        /*007c*/ 	.byte	0x04, 0x0a
        /*007e*/ 	.short	(.L_166 - .L_165)
	.align		4
.L_165:
        /*0080*/ 	.word	index@(.nv.constant0._Z17compute_new_meansN6thrust24THRUST_300001_SM_1000_NS10device_ptrIfEES2_S2_S2_NS1_IiEE)
        /*0084*/ 	.short	0x0380
        /*0086*/ 	.short	0x0028


	//----- nvinfo : EIATTR_SW_WAR
	.align		4
.L_166:
        /*0088*/ 	.byte	0x04, 0x36
        /*008a*/ 	.short	(.L_168 - .L_167)
.L_167:
        /*008c*/ 	.word	0x00000008
.L_168:


//--------------------- .nv.info._Z15assign_clustersN6thrust24THRUST_300001_SM_1000_NS10device_ptrIfEES2_iS2_S2_S2_S2_iNS1_IiEE --------------------------
	.section	.nv.info._Z15assign_clustersN6thrust24THRUST_300001_SM_1000_NS10device_ptrIfEES2_iS2_S2_S2_S2_iNS1_IiEE,"",@"SHT_CUDA_INFO"
	.sectionflags	@""
	.align	4


	//----- nvinfo : EIATTR_CUDA_API_VERSION
	.align		4
        /*0000*/ 	.byte	0x04, 0x37
        /*0002*/ 	.short	(.L_170 - .L_169)
.L_169:
        /*0004*/ 	.word	0x00000082


	//----- nvinfo : EIATTR_KPARAM_INFO
	.align		4
.L_170:
        /*0008*/ 	.byte	0x04, 0x17
        /*000a*/ 	.short	(.L_172 - .L_171)
.L_171:
        /*000c*/ 	.word	0x00000000
        /*0010*/ 	.short	0x0008
        /*0012*/ 	.short	0x0040
        /*0014*/ 	.byte	0x00, 0xf0, 0x21, 0x00


	//----- nvinfo : EIATTR_KPARAM_INFO
	.align		4
.L_172:
        /*0018*/ 	.byte	0x04, 0x17
        /*001a*/ 	.short	(.L_174 - .L_173)
.L_173:
        /*001c*/ 	.word	0x00000000
        /*0020*/ 	.short	0x0007
        /*0022*/ 	.short	0x0038
        /*0024*/ 	.byte	0x00, 0xf0, 0x11, 0x00


	//----- nvinfo : EIATTR_KPARAM_INFO
	.align		4
.L_174:
        /*0028*/ 	.byte	0x04, 0x17
        /*002a*/ 	.short	(.L_176 - .L_175)
.L_175:
        /*002c*/ 	.word	0x00000000
        /*0030*/ 	.short	0x0006
        /*0032*/ 	.short	0x0030
        /*0034*/ 	.byte	0x00, 0xf0, 0x21, 0x00


	//----- nvinfo : EIATTR_KPARAM_INFO
	.align		4
.L_176:
        /*0038*/ 	.byte	0x04, 0x17
        /*003a*/ 	.short	(.L_178 - .L_177)
.L_177:
        /*003c*/ 	.word	0x00000000
        /*0040*/ 	.short	0x0005
        /*0042*/ 	.short	0x0028
        /*0044*/ 	.byte	0x00, 0xf0, 0x21, 0x00


	//----- nvinfo : EIATTR_KPARAM_INFO
	.align		4
.L_178:
        /*0048*/ 	.byte	0x04, 0x17
        /*004a*/ 	.short	(.L_180 - .L_179)
.L_179:
        /*004c*/ 	.word	0x00000000
        /*0050*/ 	.short	0x0004
        /*0052*/ 	.short	0x0020
        /*0054*/ 	.byte	0x00, 0xf0, 0x21, 0x00


	//----- nvinfo : EIATTR_KPARAM_INFO
	.align		4
.L_180:
        /*0058*/ 	.byte	0x04, 0x17
        /*005a*/ 	.short	(.L_182 - .L_181)
.L_181:
        /*005c*/ 	.word	0x00000000
        /*0060*/ 	.short	0x0003
        /*0062*/ 	.short	0x0018
        /*0064*/ 	.byte	0x00, 0xf0, 0x21, 0x00


	//----- nvinfo : EIATTR_KPARAM_INFO
	.align		4
.L_182:
        /*0068*/ 	.byte	0x04, 0x17
        /*006a*/ 	.short	(.L_184 - .L_183)
.L_183:
        /*006c*/ 	.word	0x00000000
        /*0070*/ 	.short	0x0002
        /*0072*/ 	.short	0x0010
        /*0074*/ 	.byte	0x00, 0xf0, 0x11, 0x00


	//----- nvinfo : EIATTR_KPARAM_INFO
	.align		4
.L_184:
        /*0078*/ 	.byte	0x04, 0x17
        /*007a*/ 	.short	(.L_186 - .L_185)
.L_185:
        /*007c*/ 	.word	0x00000000
        /*0080*/ 	.short	0x0001
        /*0082*/ 	.short	0x0008
        /*0084*/ 	.byte	0x00, 0xf0, 0x21, 0x00


	//----- nvinfo : EIATTR_KPARAM_INFO
	.align		4
.L_186:
        /*0088*/ 	.byte	0x04, 0x17
        /*008a*/ 	.short	(.L_188 - .L_187)
.L_187:
        /*008c*/ 	.word	0x00000000
        /*0090*/ 	.short	0x0000
        /*0092*/ 	.short	0x0000
        /*0094*/ 	.byte	0x00, 0xf0, 0x21, 0x00


	//----- nvinfo : EIATTR_SPARSE_MMA_MASK
	.align		4
.L_188:
        /*0098*/ 	.byte	0x03, 0x50
        /*009a*/ 	.short	0x0000


	//----- nvinfo : EIATTR_MAXREG_COUNT
	.align		4
        /*009c*/ 	.byte	0x03, 0x1b
        /*009e*/ 	.short	0x00ff


	//----- nvinfo : EIATTR_MERCURY_ISA_VERSION
	.align		4
        /*00a0*/ 	.byte	0x03, 0x5f
        /*00a2*/ 	.short	0x0101


	//----- nvinfo : EIATTR_VRC_CTA_INIT_COUNT
	.align		4
        /*00a4*/ 	.byte	0x02, 0x4a
	.zero		1
	.zero		1


	//----- nvinfo : EIATTR_EXIT_INSTR_OFFSETS
	.align		4
        /*00a8*/ 	.byte	0x04, 0x1c
        /*00aa*/ 	.short	(.L_190 - .L_189)


	//   ....[0]....
.L_189:
        /*00ac*/ 	.word	0x00000070


	//   ....[1]....
        /*00b0*/ 	.word	0x00000df0


	//----- nvinfo : EIATTR_CBANK_PARAM_SIZE
	.align		4
.L_190:
        /*00b4*/ 	.byte	0x03, 0x19
        /*00b6*/ 	.short	0x0048


	//----- nvinfo : EIATTR_PARAM_CBANK
	.align		4
        /*00b8*/ 	.byte	0x04, 0x0a
        /*00ba*/ 	.short	(.L_192 - .L_191)
	.align		4
.L_191:
        /*00bc*/ 	.word	index@(.nv.constant0._Z15assign_clustersN6thrust24THRUST_300001_SM_1000_NS10device_ptrIfEES2_iS2_S2_S2_S2_iNS1_IiEE)
        /*00c0*/ 	.short	0x0380
        /*00c2*/ 	.short	0x0048


	//----- nvinfo : EIATTR_SW_WAR
	.align		4
.L_192:
        /*00c4*/ 	.byte	0x04, 0x36
        /*00c6*/ 	.short	(.L_194 - .L_193)
.L_193:
        /*00c8*/ 	.word	0x00000008
.L_194:


//--------------------- .nv.callgraph             --------------------------
	.section	.nv.callgraph,"",@"SHT_CUDA_CALLGRAPH"
	.align	4
	.sectionentsize	8
	.align		4
        /*0000*/ 	.word	0x00000000
	.align		4
        /*0004*/ 	.word	0xffffffff
	.align		4
        /*0008*/ 	.word	0x00000000
	.align		4
        /*000c*/ 	.word	0xfffffffe
	.align		4
        /*0010*/ 	.word	0x00000000
	.align		4
        /*0014*/ 	.word	0xfffffffd
	.align		4
        /*0018*/ 	.word	0x00000000
	.align		4
        /*001c*/ 	.word	0xfffffffc


//--------------------- .nv.constant4             --------------------------
	.section	.nv.constant4,"a",@progbits
	.align	8
	.align		8
.nv.constant4:
        /*0000*/ 	.dword	_ZN34_INTERNAL_b46f3e6e_4_k_cu_6376b39a4cuda3std3__45__cpo5beginE
	.align		8
        /*0008*/ 	.dword	_ZN34_INTERNAL_b46f3e6e_4_k_cu_6376b39a4cuda3std3__45__cpo3endE
	.align		8
        /*0010*/ 	.dword	_ZN34_INTERNAL_b46f3e6e_4_k_cu_6376b39a4cuda3std3__45__cpo6cbeginE
	.align		8
        /*0018*/ 	.dword	_ZN34_INTERNAL_b46f3e6e_4_k_cu_6376b39a4cuda3std3__45__cpo4cendE
	.align		8
        /*0020*/ 	.dword	_ZN34_INTERNAL_b46f3e6e_4_k_cu_6376b39a4cuda3std3__45__cpo6rbeginE
	.align		8
        /*0028*/ 	.dword	_ZN34_INTERNAL_b46f3e6e_4_k_cu_6376b39a4cuda3std3__45__cpo4rendE
	.align		8
        /*0030*/ 	.dword	_ZN34_INTERNAL_b46f3e6e_4_k_cu_6376b39a4cuda3std3__45__cpo7crbeginE
	.align		8
        /*0038*/ 	.dword	_ZN34_INTERNAL_b46f3e6e_4_k_cu_6376b39a4cuda3std3__45__cpo5crendE
	.align		8
        /*0040*/ 	.dword	_ZN34_INTERNAL_b46f3e6e_4_k_cu_6376b39a4cuda3std3__436_GLOBAL__N__b46f3e6e_4_k_cu_6376b39a6ignoreE
	.align		8
        /*0048*/ 	.dword	_ZN34_INTERNAL_b46f3e6e_4_k_cu_6376b39a4cuda3std3__419piecewise_constructE
	.align		8
        /*0050*/ 	.dword	_ZN34_INTERNAL_b46f3e6e_4_k_cu_6376b39a4cuda3std3__48in_placeE
	.align		8
        /*0058*/ 	.dword	_ZN34_INTERNAL_b46f3e6e_4_k_cu_6376b39a4cuda3std3__420unreachable_sentinelE
	.align		8
        /*0060*/ 	.dword	_ZN34_INTERNAL_b46f3e6e_4_k_cu_6376b39a4cuda3std3__47nulloptE
	.align		8
        /*0068*/ 	.dword	_ZN34_INTERNAL_b46f3e6e_4_k_cu_6376b39a4cuda3std3__48unexpectE
	.align		8
        /*0070*/ 	.dword	_ZN34_INTERNAL_b46f3e6e_4_k_cu_6376b39a4cuda3std6ranges3__45__cpo4swapE
	.align		8
        /*0078*/ 	.dword	_ZN34_INTERNAL_b46f3e6e_4_k_cu_6376b39a4cuda3std6ranges3__45__cpo9iter_moveE
	.align		8
        /*0080*/ 	.dword	_ZN34_INTERNAL_b46f3e6e_4_k_cu_6376b39a4cuda3std6ranges3__45__cpo5beginE
	.align		8
        /*0088*/ 	.dword	_ZN34_INTERNAL_b46f3e6e_4_k_cu_6376b39a4cuda3std6ranges3__45__cpo3endE
	.align		8
        /*0090*/ 	.dword	_ZN34_INTERNAL_b46f3e6e_4_k_cu_6376b39a4cuda3std6ranges3__45__cpo6cbeginE
	.align		8
        /*0098*/ 	.dword	_ZN34_INTERNAL_b46f3e6e_4_k_cu_6376b39a4cuda3std6ranges3__45__cpo4cendE
	.align		8
        /*00a0*/ 	.dword	_ZN34_INTERNAL_b46f3e6e_4_k_cu_6376b39a4cuda3std6ranges3__45__cpo7advanceE
	.align		8
        /*00a8*/ 	.dword	_ZN34_INTERNAL_b46f3e6e_4_k_cu_6376b39a4cuda3std6ranges3__45__cpo9iter_swapE
	.align		8
        /*00b0*/ 	.dword	_ZN34_INTERNAL_b46f3e6e_4_k_cu_6376b39a4cuda3std6ranges3__45__cpo4nextE
	.align		8
        /*00b8*/ 	.dword	_ZN34_INTERNAL_b46f3e6e_4_k_cu_6376b39a4cuda3std6ranges3__45__cpo4prevE
	.align		8
        /*00c0*/ 	.dword	_ZN34_INTERNAL_b46f3e6e_4_k_cu_6376b39a4cuda3std6ranges3__45__cpo4dataE
	.align		8
        /*00c8*/ 	.dword	_ZN34_INTERNAL_b46f3e6e_4_k_cu_6376b39a4cuda3std6ranges3__45__cpo5cdataE
	.align		8
        /*00d0*/ 	.dword	_ZN34_INTERNAL_b46f3e6e_4_k_cu_6376b39a4cuda3std6ranges3__45__cpo4sizeE
	.align		8
        /*00d8*/ 	.dword	_ZN34_INTERNAL_b46f3e6e_4_k_cu_6376b39a4cuda3std6ranges3__45__cpo5ssizeE
	.align		8
        /*00e0*/ 	.dword	_ZN34_INTERNAL_b46f3e6e_4_k_cu_6376b39a4cuda3std6ranges3__45__cpo8distanceE
	.align		8
        /*00e8*/ 	.dword	_ZN34_INTERNAL_b46f3e6e_4_k_cu_6376b39a6thrust24THRUST_300001_SM_1000_NS8cuda_cub3parE
	.align		8
        /*00f0*/ 	.dword	_ZN34_INTERNAL_b46f3e6e_4_k_cu_6376b39a6thrust24THRUST_300001_SM_1000_NS8cuda_cub10par_nosyncE
	.align		8
        /*00f8*/ 	.dword	_ZN34_INTERNAL_b46f3e6e_4_k_cu_6376b39a6thrust24THRUST_300001_SM_1000_NS6system6detail10sequential3seqE
	.align		8
        /*0100*/ 	.dword	_ZN34_INTERNAL_b46f3e6e_4_k_cu_6376b39a6thrust24THRUST_300001_SM_1000_NS12placeholders2_1E
	.align		8
        /*0108*/ 	.dword	_ZN34_INTERNAL_b46f3e6e_4_k_cu_6376b39a6thrust24THRUST_300001_SM_1000_NS12placeholders2_2E
	.align		8
        /*0110*/ 	.dword	_ZN34_INTERNAL_b46f3e6e_4_k_cu_6376b39a6thrust24THRUST_300001_SM_1000_NS12placeholders2_3E
	.align		8
        /*0118*/ 	.dword	_ZN34_INTERNAL_b46f3e6e_4_k_cu_6376b39a6thrust24THRUST_300001_SM_1000_NS12placeholders2_4E
	.align		8
        /*0120*/ 	.dword	_ZN34_INTERNAL_b46f3e6e_4_k_cu_6376b39a6thrust24THRUST_300001_SM_1000_NS12placeholders2_5E
	.align		8
        /*0128*/ 	.dword	_ZN34_INTERNAL_b46f3e6e_4_k_cu_6376b39a6thrust24THRUST_300001_SM_1000_NS12placeholders2_6E
	.align		8
        /*0130*/ 	.dword	_ZN34_INTERNAL_b46f3e6e_4_k_cu_6376b39a6thrust24THRUST_300001_SM_1000_NS12placeholders2_7E
	.align		8
        /*0138*/ 	.dword	_ZN34_INTERNAL_b46f3e6e_4_k_cu_6376b39a6thrust24THRUST_300001_SM_1000_NS12placeholders2_8E
	.align		8
        /*0140*/ 	.dword	_ZN34_INTERNAL_b46f3e6e_4_k_cu_6376b39a6thrust24THRUST_300001_SM_1000_NS12placeholders2_9E
	.align		8
        /*0148*/ 	.dword	_ZN34_INTERNAL_b46f3e6e_4_k_cu_6376b39a6thrust24THRUST_300001_SM_1000_NS12placeholders3_10E
	.align		8
        /*0150*/ 	.dword	_ZN34_INTERNAL_b46f3e6e_4_k_cu_6376b39a6thrust24THRUST_300001_SM_1000_NS3seqE


//--------------------- .text._ZN3cub18CUB_300001_SM_10006detail8for_each13static_kernelINS2_12policy_hub_t12policy_500_tElN6thrust24THRUST_300001_SM_1000_NS8cuda_cub6__fill7functorINS7_6detail15normal_iteratorINS7_10device_ptrIiEEEEiEEEEvT0_T1_ --------------------------
	.section	.text._ZN3cub18CUB_300001_SM_10006detail8for_each13static_kernelINS2_12policy_hub_t12policy_500_tElN6thrust24THRUST_300001_SM_1000_NS8cuda_cub6__fill7functorINS7_6detail15normal_iteratorINS7_10device_ptrIiEEEEiEEEEvT0_T1_,"ax",@progbits
	.align	128
        .global         _ZN3cub18CUB_300001_SM_10006detail8for_each13static_kernelINS2_12policy_hub_t12policy_500_tElN6thrust24THRUST_300001_SM_1000_NS8cuda_cub6__fill7functorINS7_6detail15normal_iteratorINS7_10device_ptrIiEEEEiEEEEvT0_T1_
        .type           _ZN3cub18CUB_300001_SM_10006detail8for_each13static_kernelINS2_12policy_hub_t12policy_500_tElN6thrust24THRUST_300001_SM_1000_NS8cuda_cub6__fill7functorINS7_6detail15normal_iteratorINS7_10device_ptrIiEEEEiEEEEvT0_T1_,@function
        .size           _ZN3cub18CUB_300001_SM_10006detail8for_each13static_kernelINS2_12policy_hub_t12policy_500_tElN6thrust24THRUST_300001_SM_1000_NS8cuda_cub6__fill7functorINS7_6detail15normal_iteratorINS7_10device_ptrIiEEEEiEEEEvT0_T1_,(.L_x_33 - _ZN3cub18CUB_300001_SM_10006detail8for_each13static_kernelINS2_12policy_hub_t12policy_500_tElN6thrust24THRUST_300001_SM_1000_NS8cuda_cub6__fill7functorINS7_6detail15normal_iteratorINS7_10device_ptrIiEEEEiEEEEvT0_T1_)
        .other          _ZN3cub18CUB_300001_SM_10006detail8for_each13static_kernelINS2_12policy_hub_t12policy_500_tElN6thrust24THRUST_300001_SM_1000_NS8cuda_cub6__fill7functorINS7_6detail15normal_iteratorINS7_10device_ptrIiEEEEiEEEEvT0_T1_,@"STO_CUDA_ENTRY STV_DEFAULT"
_ZN3cub18CUB_300001_SM_10006detail8for_each13static_kernelINS2_12policy_hub_t12policy_500_tElN6thrust24THRUST_300001_SM_1000_NS8cuda_cub6__fill7functorINS7_6detail15normal_iteratorINS7_10device_ptrIiEEEEiEEEEvT0_T1_:
.text._ZN3cub18CUB_300001_SM_10006detail8for_each13static_kernelINS2_12policy_hub_t12policy_500_tElN6thrust24THRUST_300001_SM_1000_NS8cuda_cub6__fill7functorINS7_6detail15normal_iteratorINS7_10device_ptrIiEEEEiEEEEvT0_T1_:
[----:B------:R-:W-:Y:S08]  /*0000*/  LDC R1, c[0x0][0x37c] ;  /* 0x0000df00ff017b82 */ /* 0x000ff00000000800 */
[----:B------:R-:W0:Y:S01]  /*0010*/  S2UR UR4, SR_CTAID.X ;  /* 0x00000000000479c3 */ /* 0x000e220000002500 */
[----:B------:R-:W1:Y:S01]  /*0020*/  LDCU.64 UR6, c[0x0][0x380] ;  /* 0x00007000ff0677ac */ /* 0x000e620008000a00 */
[----:B------:R-:W2:Y:S01]  /*0030*/  LDCU.64 UR8, c[0x0][0x358] ;  /* 0x00006b00ff0877ac */ /* 0x000ea20008000a00 */
[----:B0-----:R-:W-:-:S04]  /*0040*/  UIMAD.WIDE.U32 UR4, UR4, 0x200, URZ ;  /* 0x00000200040478a5 */ /* 0x001fc8000f8e00ff */
[----:B-1----:R-:W-:-:S04]  /*0050*/  UIADD3 UR6, UP0, UPT, -UR4, UR6, URZ ;  /* 0x0000000604067290 */ /* 0x002fc8000ff1e1ff */
[----:B------:R-:W-:Y:S02]  /*0060*/  UIADD3.X UR7, UPT, UPT, ~UR5, UR7, URZ, UP0, !UPT ;  /* 0x0000000705077290 */ /* 0x000fe400087fe5ff */
[----:B------:R-:W-:-:S04]  /*0070*/  UISETP.GE.U32.AND UP0, UPT, UR6, 0x200, UPT ;  /* 0x000002000600788c */ /* 0x000fc8000bf06070 */
[----:B------:R-:W-:-:S09]  /*0080*/  UISETP.GE.AND.EX UP0, UPT, UR7, URZ, UPT, UP0 ;  /* 0x000000ff0700728c */ /* 0x000fd2000bf06300 */
[----:B--2---:R-:W-:Y:S05]  /*0090*/  BRA.U !UP0, `(.L_x_0) ;  /* 0x0000000108287547 */ /* 0x004fea000b800000 */
[----:B------:R-:W0:Y:S01]  /*00a0*/  S2R R0, SR_TID.X ;  /* 0x0000000000007919 */ /* 0x000e220000002100 */
[----:B------:R-:W1:Y:S01]  /*00b0*/  LDCU.64 UR6, c[0x0][0x388] ;  /* 0x00007100ff0677ac */ /* 0x000e620008000a00 */
[----:B------:R-:W2:Y:S01]  /*00c0*/  LDC R5, c[0x0][0x390] ;  /* 0x0000e400ff057b82 */ /* 0x000ea20000000800 */
[----:B0-----:R-:W-:-:S05]  /*00d0*/  IADD3 R0, P0, PT, R0, UR4, RZ ;  /* 0x0000000400007c10 */ /* 0x001fca000ff1e0ff */
[----:B------:R-:W-:Y:S01]  /*00e0*/  IMAD.X R3, RZ, RZ, UR5, P0 ;  /* 0x00000005ff037e24 */ /* 0x000fe200080e06ff */
[----:B-1----:R-:W-:-:S04]  /*00f0*/  LEA R2, P0, R0, UR6, 0x2 ;  /* 0x0000000600027c11 */ /* 0x002fc8000f8010ff */
[----:B------:R-:W-:-:S05]  /*0100*/  LEA.HI.X R3, R0, UR7, R3, 0x2, P0 ;  /* 0x0000000700037c11 */ /* 0x000fca00080f1403 */
[----:B--2---:R-:W-:Y:S04]  /*0110*/  STG.E desc[UR8][R2.64], R5 ;  /* 0x0000000502007986 */ /* 0x004fe8000c101908 */
[----:B------:R-:W-:Y:S01]  /*0120*/  STG.E desc[UR8][R2.64+0x400], R5 ;  /* 0x0004000502007986 */ /* 0x000fe2000c101908 */
[----:B------:R-:W-:Y:S05]  /*0130*/  EXIT ;  /* 0x000000000000794d */ /* 0x000fea0003800000 */
.L_x_0:
[----:B------:R-:W0:Y:S01]  /*0140*/  S2R R0, SR_TID.X ;  /* 0x0000000000007919 */ /* 0x000e220000002100 */
[----:B------:R-:W-:Y:S01]  /*0150*/  USHF.R.S32.HI UR7, URZ, 0x1f, UR6 ;  /* 0x0000001fff077899 */ /* 0x000fe20008011406 */
[----:B------:R-:W1:Y:S05]  /*0160*/  LDCU.64 UR10, c[0x0][0x388] ;  /* 0x00007100ff0a77ac */ /* 0x000e6a0008000a00 */
[----:B------:R-:W-:Y:S02]  /*0170*/  IMAD.U32 R2, RZ, RZ, UR7 ;  /* 0x00000007ff027e24 */ /* 0x000fe4000f8e00ff */
[----:B------:R-:W-:Y:S01]  /*0180*/  IMAD.U32 R4, RZ, RZ, UR7 ;  /* 0x00000007ff047e24 */ /* 0x000fe2000f8e00ff */
[----:B0-----:R-:W-:-:S04]  /*0190*/  ISETP.LT.U32.AND P0, PT, R0, UR6, PT ;  /* 0x0000000600007c0c */ /* 0x001fc8000bf01070 */
[----:B------:R-:W-:Y:S01]  /*01a0*/  ISETP.GT.AND.EX P0, PT, R2, RZ, PT, P0 ;  /* 0x000000ff0200720c */ /* 0x000fe20003f04300 */
[C---:B------:R-:W-:Y:S01]  /*01b0*/  VIADD R2, R0.reuse, 0x100 ;  /* 0x0000010000027836 */ /* 0x040fe20000000000 */
[----:B------:R-:W-:-:S04]  /*01c0*/  IADD3 R0, P2, PT, R0, UR4, RZ ;  /* 0x0000000400007c10 */ /* 0x000fc8000ff5e0ff */
[----:B------:R-:W-:Y:S01]  /*01d0*/  ISETP.LT.U32.AND P1, PT, R2, UR6, PT ;  /* 0x0000000602007c0c */ /* 0x000fe2000bf21070 */
[----:B------:R-:W-:Y:S01]  /*01e0*/  IMAD.X R3, RZ, RZ, UR5, P2 ;  /* 0x00000005ff037e24 */ /* 0x000fe200090e06ff */
[----:B-1----:R-:W-:Y:S02]  /*01f0*/  LEA R2, P2, R0, UR10, 0x2 ;  /* 0x0000000a00027c11 */ /* 0x002fe4000f8410ff */
[----:B------:R-:W-:Y:S02]  /*0200*/  ISETP.GT.AND.EX P1, PT, R4, RZ, PT, P1 ;  /* 0x000000ff0400720c */ /* 0x000fe40003f24310 */
[----:B------:R-:W-:Y:S01]  /*0210*/  LEA.HI.X R3, R0, UR11, R3, 0x2, P2 ;  /* 0x0000000b00037c11 */ /* 0x000fe200090f1403 */
[----:B------:R-:W0:Y:S04]  /*0220*/  @P0 LDC R5, c[0x0][0x390] ;  /* 0x0000e400ff050b82 */ /* 0x000e280000000800 */
[----:B0-----:R0:W-:Y:S06]  /*0230*/  @P0 STG.E desc[UR8][R2.64], R5 ;  /* 0x0000000502000986 */ /* 0x0011ec000c101908 */
[----:B------:R-:W-:Y:S05]  /*0240*/  @!P1 EXIT ;  /* 0x000000000000994d */ /* 0x000fea0003800000 */
[----:B0-----:R-:W0:Y:S02]  /*0250*/  LDC R5, c[0x0][0x390] ;  /* 0x0000e400ff057b82 */ /* 0x001e240000000800 */
[----:B0-----:R-:W-:Y:S01]  /*0260*/  STG.E desc[UR8][R2.64+0x400], R5 ;  /* 0x0004000502007986 */ /* 0x001fe2000c101908 */
[----:B------:R-:W-:Y:S05]  /*0270*/  EXIT ;  /* 0x000000000000794d */ /* 0x000fea0003800000 */
.L_x_1:
[----:B------:R-:W-:-:S00]  /*0280*/  BRA `(.L_x_1) ;  /* 0xfffffffc00fc7947 */ /* 0x000fc0000383ffff */
[----:B------:R-:W-:-:S00]  /*0290*/  NOP ;  /* 0x0000000000007918 */ /* 0x000fc00000000000 */
        /* <DEDUP_REMOVED lines=14> */
.L_x_33:


//--------------------- .text._ZN3cub18CUB_300001_SM_10006detail8for_each13static_kernelINS2_12policy_hub_t12policy_500_tElN6thrust24THRUST_300001_SM_1000_NS8cuda_cub6__fill7functorINS7_6detail15normal_iteratorINS7_10device_ptrIfEEEEiEEEEvT0_T1_ --------------------------
	.section	.text._ZN3cub18CUB_300001_SM_10006detail8for_each13static_kernelINS2_12policy_hub_t12policy_500_tElN6thrust24THRUST_300001_SM_1000_NS8cuda_cub6__fill7functorINS7_6detail15normal_iteratorINS7_10device_ptrIfEEEEiEEEEvT0_T1_,"ax",@progbits
	.align	128
        .global         _ZN3cub18CUB_300001_SM_10006detail8for_each13static_kernelINS2_12policy_hub_t12policy_500_tElN6thrust24THRUST_300001_SM_1000_NS8cuda_cub6__fill7functorINS7_6detail15normal_iteratorINS7_10device_ptrIfEEEEiEEEEvT0_T1_
        .type           _ZN3cub18CUB_300001_SM_10006detail8for_each13static_kernelINS2_12policy_hub_t12policy_500_tElN6thrust24THRUST_300001_SM_1000_NS8cuda_cub6__fill7functorINS7_6detail15normal_iteratorINS7_10device_ptrIfEEEEiEEEEvT0_T1_,@function
        .size           _ZN3cub18CUB_300001_SM_10006detail8for_each13static_kernelINS2_12policy_hub_t12policy_500_tElN6thrust24THRUST_300001_SM_1000_NS8cuda_cub6__fill7functorINS7_6detail15normal_iteratorINS7_10device_ptrIfEEEEiEEEEvT0_T1_,(.L_x_34 - _ZN3cub18CUB_300001_SM_10006detail8for_each13static_kernelINS2_12policy_hub_t12policy_500_tElN6thrust24THRUST_300001_SM_1000_NS8cuda_cub6__fill7functorINS7_6detail15normal_iteratorINS7_10device_ptrIfEEEEiEEEEvT0_T1_)
        .other          _ZN3cub18CUB_300001_SM_10006detail8for_each13static_kernelINS2_12policy_hub_t12policy_500_tElN6thrust24THRUST_300001_SM_1000_NS8cuda_cub6__fill7functorINS7_6detail15normal_iteratorINS7_10device_ptrIfEEEEiEEEEvT0_T1_,@"STO_CUDA_ENTRY STV_DEFAULT"
_ZN3cub18CUB_300001_SM_10006detail8for_each13static_kernelINS2_12policy_hub_t12policy_500_tElN6thrust24THRUST_300001_SM_1000_NS8cuda_cub6__fill7functorINS7_6detail15normal_iteratorINS7_10device_ptrIfEEEEiEEEEvT0_T1_:
.text._ZN3cub18CUB_300001_SM_10006detail8for_each13static_kernelINS2_12policy_hub_t12policy_500_tElN6thrust24THRUST_300001_SM_1000_NS8cuda_cub6__fill7functorINS7_6detail15normal_iteratorINS7_10device_ptrIfEEEEiEEEEvT0_T1_:
        /* <DEDUP_REMOVED lines=12> */
[----:B------:R-:W2:Y:S02]  /*00c0*/  LDCU UR6, c[0x0][0x390] ;  /* 0x00007200ff0677ac */ /* 0x000ea40008000800 */
[----:B--2---:R-:W-:Y:S02]  /*00d0*/  I2FP.F32.S32 R5, UR6 ;  /* 0x0000000600057c45 */ /* 0x004fe40008201400 */
[----:B0-----:R-:W-:-:S05]  /*00e0*/  IADD3 R0, P0, PT, R0, UR4, RZ ;  /* 0x0000000400007c10 */ /* 0x001fca000ff1e0ff */
[----:B------:R-:W-:Y:S01]  /*00f0*/  IMAD.X R3, RZ, RZ, UR5, P0 ;  /* 0x00000005ff037e24 */ /* 0x000fe200080e06ff */
[----:B-1----:R-:W-:-:S04]  /*0100*/  LEA R2, P0, R0, UR10, 0x2 ;  /* 0x0000000a00027c11 */ /* 0x002fc8000f8010ff */
[----:B------:R-:W-:-:S05]  /*0110*/  LEA.HI.X R3, R0, UR11, R3, 0x2, P0 ;  /* 0x0000000b00037c11 */ /* 0x000fca00080f1403 */
[----:B------:R-:W-:Y:S04]  /*0120*/  STG.E desc[UR8][R2.64], R5 ;  /* 0x0000000502007986 */ /* 0x000fe8000c101908 */
[----:B------:R-:W-:Y:S01]  /*0130*/  STG.E desc[UR8][R2.64+0x400], R5 ;  /* 0x0004000502007986 */ /* 0x000fe2000c101908 */
[----:B------:R-:W-:Y:S05]  /*0140*/  EXIT ;  /* 0x000000000000794d */ /* 0x000fea0003800000 */
.L_x_2:
[----:B------:R-:W0:Y:S01]  /*0150*/  S2R R0, SR_TID.X ;  /* 0x0000000000007919 */ /* 0x000e220000002100 */
[----:B------:R-:W1:Y:S01]  /*0160*/  LDCU.64 UR12, c[0x0][0x388] ;  /* 0x00007100ff0c77ac */ /* 0x000e620008000a00 */
[----:B------:R-:W-:Y:S01]  /*0170*/  USHF.R.S32.HI UR7, URZ, 0x1f, UR6 ;  /* 0x0000001fff077899 */ /* 0x000fe20008011406 */
[----:B------:R-:W2:Y:S05]  /*0180*/  LDCU UR10, c[0x0][0x390] ;  /* 0x00007200ff0a77ac */ /* 0x000eaa0008000800 */
[----:B------:R-:W-:Y:S02]  /*0190*/  IMAD.U32 R3, RZ, RZ, UR7 ;  /* 0x00000007ff037e24 */ /* 0x000fe4000f8e00ff */
[----:B------:R-:W-:Y:S01]  /*01a0*/  IMAD.U32 R4, RZ, RZ, UR7 ;  /* 0x00000007ff047e24 */ /* 0x000fe2000f8e00ff */
[----:B--2---:R-:W-:Y:S01]  /*01b0*/  I2FP.F32.S32 R5, UR10 ;  /* 0x0000000a00057c45 */ /* 0x004fe20008201400 */
[C---:B0-----:R-:W-:Y:S01]  /*01c0*/  VIADD R2, R0.reuse, 0x100 ;  /* 0x0000010000027836 */ /* 0x041fe20000000000 */
[----:B------:R-:W-:-:S02]  /*01d0*/  ISETP.LT.U32.AND P0, PT, R0, UR6, PT ;  /* 0x0000000600007c0c */ /* 0x000fc4000bf01070 */
[----:B------:R-:W-:Y:S02]  /*01e0*/  IADD3 R0, P2, PT, R0, UR4, RZ ;  /* 0x0000000400007c10 */ /* 0x000fe4000ff5e0ff */
[----:B------:R-:W-:Y:S02]  /*01f0*/  ISETP.LT.U32.AND P1, PT, R2, UR6, PT ;  /* 0x0000000602007c0c */ /* 0x000fe4000bf21070 */
[----:B------:R-:W-:Y:S01]  /*0200*/  ISETP.GT.AND.EX P0, PT, R3, RZ, PT, P0 ;  /* 0x000000ff0300720c */ /* 0x000fe20003f04300 */
[----:B------:R-:W-:Y:S01]  /*0210*/  IMAD.X R3, RZ, RZ, UR5, P2 ;  /* 0x00000005ff037e24 */ /* 0x000fe200090e06ff */
[----:B------:R-:W-:Y:S02]  /*0220*/  ISETP.GT.AND.EX P1, PT, R4, RZ, PT, P1 ;  /* 0x000000ff0400720c */ /* 0x000fe40003f24310 */
[----:B-1----:R-:W-:-:S04]  /*0230*/  LEA R2, P2, R0, UR12, 0x2 ;  /* 0x0000000c00027c11 */ /* 0x002fc8000f8410ff */
[----:B------:R-:W-:-:S05]  /*0240*/  LEA.HI.X R3, R0, UR13, R3, 0x2, P2 ;  /* 0x0000000d00037c11 */ /* 0x000fca00090f1403 */
[----:B------:R0:W-:Y:S02]  /*0250*/  @P0 STG.E desc[UR8][R2.64], R5 ;  /* 0x0000000502000986 */ /* 0x0001e4000c101908 */
[----:B------:R-:W-:Y:S05]  /*0260*/  @!P1 EXIT ;  /* 0x000000000000994d */ /* 0x000fea0003800000 */
[----:B------:R-:W-:Y:S01]  /*0270*/  STG.E desc[UR8][R2.64+0x400], R5 ;  /* 0x0004000502007986 */ /* 0x000fe2000c101908 */
[----:B------:R-:W-:Y:S05]  /*0280*/  EXIT ;  /* 0x000000000000794d */ /* 0x000fea0003800000 */
.L_x_3:
        /* <DEDUP_REMOVED lines=15> */
.L_x_34:


//--------------------- .text._ZN3cub18CUB_300001_SM_10006detail8for_each13static_kernelINS2_12policy_hub_t12policy_500_tEmN6thrust24THRUST_300001_SM_1000_NS8cuda_cub20__uninitialized_fill7functorINS7_10device_ptrIiEEiEEEEvT0_T1_ --------------------------
	.section	.text._ZN3cub18CUB_300001_SM_10006detail8for_each13static_kernelINS2_12policy_hub_t12policy_500_tEmN6thrust24THRUST_300001_SM_1000_NS8cuda_cub20__uninitialized_fill7functorINS7_10device_ptrIiEEiEEEEvT0_T1_,"ax",@progbits
	.align	128
        .global         _ZN3cub18CUB_300001_SM_10006detail8for_each13static_kernelINS2_12policy_hub_t12policy_500_tEmN6thrust24THRUST_300001_SM_1000_NS8cuda_cub20__uninitialized_fill7functorINS7_10device_ptrIiEEiEEEEvT0_T1_
        .type           _ZN3cub18CUB_300001_SM_10006detail8for_each13static_kernelINS2_12policy_hub_t12policy_500_tEmN6thrust24THRUST_300001_SM_1000_NS8cuda_cub20__uninitialized_fill7functorINS7_10device_ptrIiEEiEEEEvT0_T1_,@function
        .size           _ZN3cub18CUB_300001_SM_10006detail8for_each13static_kernelINS2_12policy_hub_t12policy_500_tEmN6thrust24THRUST_300001_SM_1000_NS8cuda_cub20__uninitialized_fill7functorINS7_10device_ptrIiEEiEEEEvT0_T1_,(.L_x_35 - _ZN3cub18CUB_300001_SM_10006detail8for_each13static_kernelINS2_12policy_hub_t12policy_500_tEmN6thrust24THRUST_300001_SM_1000_NS8cuda_cub20__uninitialized_fill7functorINS7_10device_ptrIiEEiEEEEvT0_T1_)
        .other          _ZN3cub18CUB_300001_SM_10006detail8for_each13static_kernelINS2_12policy_hub_t12policy_500_tEmN6thrust24THRUST_300001_SM_1000_NS8cuda_cub20__uninitialized_fill7functorINS7_10device_ptrIiEEiEEEEvT0_T1_,@"STO_CUDA_ENTRY STV_DEFAULT"
_ZN3cub18CUB_300001_SM_10006detail8for_each13static_kernelINS2_12policy_hub_t12policy_500_tEmN6thrust24THRUST_300001_SM_1000_NS8cuda_cub20__uninitialized_fill7functorINS7_10device_ptrIiEEiEEEEvT0_T1_:
.text._ZN3cub18CUB_300001_SM_10006detail8for_each13static_kernelINS2_12policy_hub_t12policy_500_tEmN6thrust24THRUST_300001_SM_1000_NS8cuda_cub20__uninitialized_fill7functorINS7_10device_ptrIiEEiEEEEvT0_T1_:
        /* <DEDUP_REMOVED lines=8> */
[----:B------:R-:W-:-:S09]  /*0080*/  UISETP.GE.U32.AND.EX UP0, UPT, UR7, URZ, UPT, UP0 ;  /* 0x000000ff0700728c */ /* 0x000fd2000bf06100 */
        /* <DEDUP_REMOVED lines=11> */
.L_x_4:
[----:B------:R-:W0:Y:S01]  /*0140*/  S2R R0, SR_TID.X ;  /* 0x0000000000007919 */ /* 0x000e220000002100 */
[----:B------:R-:W-:Y:S01]  /*0150*/  IMAD.U32 R2, RZ, RZ, UR7 ;  /* 0x00000007ff027e24 */ /* 0x000fe2000f8e00ff */
[----:B------:R-:W1:Y:S01]  /*0160*/  LDCU.64 UR10, c[0x0][0x388] ;  /* 0x00007100ff0a77ac */ /* 0x000e620008000a00 */
[----:B------:R-:W-:Y:S01]  /*0170*/  IMAD.U32 R4, RZ, RZ, UR7 ;  /* 0x00000007ff047e24 */ /* 0x000fe2000f8e00ff */
[----:B0-----:R-:W-:-:S04]  /*0180*/  ISETP.LT.U32.AND P0, PT, R0, UR6, PT ;  /* 0x0000000600007c0c */ /* 0x001fc8000bf01070 */
[----:B------:R-:W-:Y:S01]  /*0190*/  ISETP.GT.U32.AND.EX P0, PT, R2, RZ, PT, P0 ;  /* 0x000000ff0200720c */ /* 0x000fe20003f04100 */
[C---:B------:R-:W-:Y:S01]  /*01a0*/  VIADD R2, R0.reuse, 0x100 ;  /* 0x0000010000027836 */ /* 0x040fe20000000000 */
[----:B------:R-:W-:-:S04]  /*01b0*/  IADD3 R0, P2, PT, R0, UR4, RZ ;  /* 0x0000000400007c10 */ /* 0x000fc8000ff5e0ff */
[----:B------:R-:W-:Y:S01]  /*01c0*/  ISETP.LT.U32.AND P1, PT, R2, UR6, PT ;  /* 0x0000000602007c0c */ /* 0x000fe2000bf21070 */
[----:B------:R-:W-:Y:S01]  /*01d0*/  IMAD.X R3, RZ, RZ, UR5, P2 ;  /* 0x00000005ff037e24 */ /* 0x000fe200090e06ff */
[----:B-1----:R-:W-:Y:S02]  /*01e0*/  LEA R2, P2, R0, UR10, 0x2 ;  /* 0x0000000a00027c11 */ /* 0x002fe4000f8410ff */
[----:B------:R-:W-:Y:S02]  /*01f0*/  ISETP.GT.U32.AND.EX P1, PT, R4, RZ, PT, P1 ;  /* 0x000000ff0400720c */ /* 0x000fe40003f24110 */
[----:B------:R-:W-:Y:S01]  /*0200*/  LEA.HI.X R3, R0, UR11, R3, 0x2, P2 ;  /* 0x0000000b00037c11 */ /* 0x000fe200090f1403 */
[----:B------:R-:W0:Y:S04]  /*0210*/  @P0 LDC R5, c[0x0][0x390] ;  /* 0x0000e400ff050b82 */ /* 0x000e280000000800 */
[----:B0-----:R0:W-:Y:S06]  /*0220*/  @P0 STG.E desc[UR8][R2.64], R5 ;  /* 0x0000000502000986 */ /* 0x0011ec000c101908 */
[----:B------:R-:W-:Y:S05]  /*0230*/  @!P1 EXIT ;  /* 0x000000000000994d */ /* 0x000fea0003800000 */
[----:B0-----:R-:W0:Y:S02]  /*0240*/  LDC R5, c[0x0][0x390] ;  /* 0x0000e400ff057b82 */ /* 0x001e240000000800 */
[----:B0-----:R-:W-:Y:S01]  /*0250*/  STG.E desc[UR8][R2.64+0x400], R5 ;  /* 0x0004000502007986 */ /* 0x001fe2000c101908 */
[----:B------:R-:W-:Y:S05]  /*0260*/  EXIT ;  /* 0x000000000000794d */ /* 0x000fea0003800000 */
.L_x_5:
        /* <DEDUP_REMOVED lines=9> */
.L_x_35:


//--------------------- .text._ZN3cub18CUB_300001_SM_10006detail8for_each13static_kernelINS2_12policy_hub_t12policy_500_tEmN6thrust24THRUST_300001_SM_1000_NS8cuda_cub20__uninitialized_fill7functorINS7_10device_ptrIfEEfEEEEvT0_T1_ --------------------------
	.section	.text._ZN3cub18CUB_300001_SM_10006detail8for_each13static_kernelINS2_12policy_hub_t12policy_500_tEmN6thrust24THRUST_300001_SM_1000_NS8cuda_cub20__uninitialized_fill7functorINS7_10device_ptrIfEEfEEEEvT0_T1_,"ax",@progbits
	.align	128
        .global         _ZN3cub18CUB_300001_SM_10006detail8for_each13static_kernelINS2_12policy_hub_t12policy_500_tEmN6thrust24THRUST_300001_SM_1000_NS8cuda_cub20__uninitialized_fill7functorINS7_10device_ptrIfEEfEEEEvT0_T1_
        .type           _ZN3cub18CUB_300001_SM_10006detail8for_each13static_kernelINS2_12policy_hub_t12policy_500_tEmN6thrust24THRUST_300001_SM_1000_NS8cuda_cub20__uninitialized_fill7functorINS7_10device_ptrIfEEfEEEEvT0_T1_,@function
        .size           _ZN3cub18CUB_300001_SM_10006detail8for_each13static_kernelINS2_12policy_hub_t12policy_500_tEmN6thrust24THRUST_300001_SM_1000_NS8cuda_cub20__uninitialized_fill7functorINS7_10device_ptrIfEEfEEEEvT0_T1_,(.L_x_36 - _ZN3cub18CUB_300001_SM_10006detail8for_each13static_kernelINS2_12policy_hub_t12policy_500_tEmN6thrust24THRUST_300001_SM_1000_NS8cuda_cub20__uninitialized_fill7functorINS7_10device_ptrIfEEfEEEEvT0_T1_)
        .other          _ZN3cub18CUB_300001_SM_10006detail8for_each13static_kernelINS2_12policy_hub_t12policy_500_tEmN6thrust24THRUST_300001_SM_1000_NS8cuda_cub20__uninitialized_fill7functorINS7_10device_ptrIfEEfEEEEvT0_T1_,@"STO_CUDA_ENTRY STV_DEFAULT"
_ZN3cub18CUB_300001_SM_10006detail8for_each13static_kernelINS2_12policy_hub_t12policy_500_tEmN6thrust24THRUST_300001_SM_1000_NS8cuda_cub20__uninitialized_fill7functorINS7_10device_ptrIfEEfEEEEvT0_T1_:
.text._ZN3cub18CUB_300001_SM_10006detail8for_each13static_kernelINS2_12policy_hub_t12policy_500_tEmN6thrust24THRUST_300001_SM_1000_NS8cuda_cub20__uninitialized_fill7functorINS7_10device_ptrIfEEfEEEEvT0_T1_:
        /* <DEDUP_REMOVED lines=20> */
.L_x_6:
        /* <DEDUP_REMOVED lines=19> */
.L_x_7:
        /* <DEDUP_REMOVED lines=9> */
.L_x_36:


//--------------------- .text._ZN3cub18CUB_300001_SM_10006detail11EmptyKernelIvEEvv --------------------------
	.section	.text._ZN3cub18CUB_300001_SM_10006detail11EmptyKernelIvEEvv,"ax",@progbits
	.align	128
        .global         _ZN3cub18CUB_300001_SM_10006detail11EmptyKernelIvEEvv
        .type           _ZN3cub18CUB_300001_SM_10006detail11EmptyKernelIvEEvv,@function
        .size           _ZN3cub18CUB_300001_SM_10006detail11EmptyKernelIvEEvv,(.L_x_37 - _ZN3cub18CUB_300001_SM_10006detail11EmptyKernelIvEEvv)
        .other          _ZN3cub18CUB_300001_SM_10006detail11EmptyKernelIvEEvv,@"STO_CUDA_ENTRY STV_DEFAULT"
_ZN3cub18CUB_300001_SM_10006detail11EmptyKernelIvEEvv:
.text._ZN3cub18CUB_300001_SM_10006detail11EmptyKernelIvEEvv:
[----:B------:R-:W-:Y:S01]  /*0000*/  LDC R1, c[0x0][0x37c] ;  /* 0x0000df00ff017b82 */ /* 0x000fe20000000800 */
[----:B------:R-:W-:Y:S05]  /*0010*/  EXIT ;  /* 0x000000000000794d */ /* 0x000fea0003800000 */
.L_x_8:
        /* <DEDUP_REMOVED lines=14> */
.L_x_37:


//--------------------- .text._Z17compute_new_meansN6thrust24THRUST_300001_SM_1000_NS10device_ptrIfEES2_S2_S2_NS1_IiEE --------------------------
	.section	.text._Z17compute_new_meansN6thrust24THRUST_300001_SM_1000_NS10device_ptrIfEES2_S2_S2_NS1_IiEE,"ax",@progbits
	.align	128
        .global         _Z17compute_new_meansN6thrust24THRUST_300001_SM_1000_NS10device_ptrIfEES2_S2_S2_NS1_IiEE
        .type           _Z17compute_new_meansN6thrust24THRUST_300001_SM_1000_NS10device_ptrIfEES2_S2_S2_NS1_IiEE,@function
        .size           _Z17compute_new_meansN6thrust24THRUST_300001_SM_1000_NS10device_ptrIfEES2_S2_S2_NS1_IiEE,(.L_x_32 - _Z17compute_new_meansN6thrust24THRUST_300001_SM_1000_NS10device_ptrIfEES2_S2_S2_NS1_IiEE)
        .other          _Z17compute_new_meansN6thrust24THRUST_300001_SM_1000_NS10device_ptrIfEES2_S2_S2_NS1_IiEE,@"STO_CUDA_ENTRY STV_DEFAULT"
_Z17compute_new_meansN6thrust24THRUST_300001_SM_1000_NS10device_ptrIfEES2_S2_S2_NS1_IiEE:
.text._Z17compute_new_meansN6thrust24THRUST_300001_SM_1000_NS10device_ptrIfEES2_S2_S2_NS1_IiEE:
[----:B------:R-:W-:Y:S01]  /*0000*/  LDC R1, c[0x0][0x37c] ;  /* 0x0000df00ff017b82 */ /* 0x000fe20000000800 */
[----:B------:R-:W0:Y:S07]  /*0010*/  S2R R2, SR_TID.X ;  /* 0x0000000000027919 */ /* 0x000e2e0000002100 */
[----:B------:R-:W0:Y:S01]  /*0020*/  LDC.64 R4, c[0x0][0x3a0] ;  /* 0x0000e800ff047b82 */ /* 0x000e220000000a00 */
[----:B------:R-:W1:Y:S07]  /*0030*/  LDCU.64 UR4, c[0x0][0x358] ;  /* 0x00006b00ff0477ac */ /* 0x000e6e0008000a00 */
[----:B------:R-:W2:Y:S01]  /*0040*/  LDC.64 R6, c[0x0][0x390] ;  /* 0x0000e400ff067b82 */ /* 0x000ea20000000a00 */
[----:B0-----:R-:W-:-:S06]  /*0050*/  IMAD.WIDE.U32 R4, R2, 0x4, R4 ;  /* 0x0000000402047825 */ /* 0x001fcc00078e0004 */
[----:B-1----:R-:W3:Y:S01]  /*0060*/  LDG.E R4, desc[UR4][R4.64] ;  /* 0x0000000404047981 */ /* 0x002ee2000c1e1900 */
[----:B--2---:R-:W-:-:S05]  /*0070*/  IMAD.WIDE.U32 R6, R2, 0x4, R6 ;  /* 0x0000000402067825 */ /* 0x004fca00078e0006 */
[----:B------:R-:W2:Y:S01]  /*0080*/  LDG.E R0, desc[UR4][R6.64] ;  /* 0x0000000406007981 */ /* 0x000ea2000c1e1900 */
[----:B------:R-:W-:Y:S01]  /*0090*/  BSSY.RECONVERGENT B0, `(.L_x_9) ;  /* 0x000000e000007945 */ /* 0x000fe20003800200 */
[----:B---3--:R-:W-:-:S04]  /*00a0*/  VIMNMX R3, PT, PT, R4, 0x1, !PT ;  /* 0x0000000104037848 */ /* 0x008fc80007fe0100 */
[----:B------:R-:W-:-:S04]  /*00b0*/  I2FP.F32.U32 R3, R3 ;  /* 0x0000000300037245 */ /* 0x000fc80000201000 */
[----:B------:R-:W0:Y:S08]  /*00c0*/  MUFU.RCP R8, R3 ;  /* 0x0000000300087308 */ /* 0x000e300000001000 */
[----:B--2---:R-:W1:Y:S01]  /*00d0*/  FCHK P0, R0, R3 ;  /* 0x0000000300007302 */ /* 0x004e620000000000 */
[----:B0-----:R-:W-:-:S04]  /*00e0*/  FFMA R9, -R3, R8, 1 ;  /* 0x3f80000003097423 */ /* 0x001fc80000000108 */
[----:B------:R-:W-:-:S04]  /*00f0*/  FFMA R9, R8, R9, R8 ;  /* 0x0000000908097223 */ /* 0x000fc80000000008 */
[----:B------:R-:W-:-:S04]  /*0100*/  FFMA R8, R0, R9, RZ ;  /* 0x0000000900087223 */ /* 0x000fc800000000ff */
[----:B------:R-:W-:-:S04]  /*0110*/  FFMA R4, -R3, R8, R0 ;  /* 0x0000000803047223 */ /* 0x000fc80000000100 */
[----:B------:R-:W-:Y:S01]  /*0120*/  FFMA R9, R9, R4, R8 ;  /* 0x0000000409097223 */ /* 0x000fe20000000008 */
[----:B-1----:R-:W-:Y:S06]  /*0130*/  @!P0 BRA `(.L_x_10) ;  /* 0x00000000000c8947 */ /* 0x002fec0003800000 */
[----:B------:R-:W-:-:S07]  /*0140*/  MOV R4, 0x160 ;  /* 0x0000016000047802 */ /* 0x000fce0000000f00 */
[----:B------:R-:W-:Y:S05]  /*0150*/  CALL.REL.NOINC `($__internal_0_$__cuda_sm3x_div_rn_noftz_f32_slowpath) ;  /* 0x0000000000687944 */ /* 0x000fea0003c00000 */
[----:B------:R-:W-:-:S07]  /*0160*/  IMAD.MOV.U32 R9, RZ, RZ, R0 ;  /* 0x000000ffff097224 */ /* 0x000fce00078e0000 */
.L_x_10:
[----:B------:R-:W-:Y:S05]  /*0170*/  BSYNC.RECONVERGENT B0 ;  /* 0x0000000000007941 */ /* 0x000fea0003800200 */
.L_x_9:
[----:B------:R-:W0:Y:S08]  /*0180*/  LDC.64 R4, c[0x0][0x380] ;  /* 0x0000e000ff047b82 */ /* 0x000e300000000a00 */
[----:B------:R-:W1:Y:S01]  /*0190*/  LDC.64 R6, c[0x0][0x398] ;  /* 0x0000e600ff067b82 */ /* 0x000e620000000a00 */
[----:B0-----:R-:W-:-:S05]  /*01a0*/  IMAD.WIDE.U32 R4, R2, 0x4, R4 ;  /* 0x0000000402047825 */ /* 0x001fca00078e0004 */
[----:B------:R0:W-:Y:S01]  /*01b0*/  STG.E desc[UR4][R4.64], R9 ;  /* 0x0000000904007986 */ /* 0x0001e2000c101904 */
[----:B-1----:R-:W-:-:S06]  /*01c0*/  IMAD.WIDE.U32 R6, R2, 0x4, R6 ;  /* 0x0000000402067825 */ /* 0x002fcc00078e0006 */
[----:B------:R-:W2:Y:S01]  /*01d0*/  LDG.E R6, desc[UR4][R6.64] ;  /* 0x0000000406067981 */ /* 0x000ea2000c1e1900 */
[----:B------:R-:W1:Y:S01]  /*01e0*/  MUFU.RCP R0, R3 ;  /* 0x0000000300007308 */ /* 0x000e620000001000 */
[----:B------:R-:W-:Y:S01]  /*01f0*/  BSSY.RECONVERGENT B0, `(.L_x_11) ;  /* 0x000000c000007945 */ /* 0x000fe20003800200 */
[----:B-1----:R-:W-:-:S04]  /*0200*/  FFMA R11, -R3, R0, 1 ;  /* 0x3f800000030b7423 */ /* 0x002fc80000000100 */
[----:B------:R-:W-:Y:S02]  /*0210*/  FFMA R0, R0, R11, R0 ;  /* 0x0000000b00007223 */ /* 0x000fe40000000000 */
[----:B--2---:R-:W1:Y:S02]  /*0220*/  FCHK P0, R6, R3 ;  /* 0x0000000306007302 */ /* 0x004e640000000000 */
[----:B------:R-:W-:-:S04]  /*0230*/  FFMA R11, R0, R6, RZ ;  /* 0x00000006000b7223 */ /* 0x000fc800000000ff */
[----:B------:R-:W-:-:S04]  /*0240*/  FFMA R8, -R3, R11, R6 ;  /* 0x0000000b03087223 */ /* 0x000fc80000000106 */
[----:B------:R-:W-:Y:S01]  /*0250*/  FFMA R11, R0, R8, R11 ;  /* 0x00000008000b7223 */ /* 0x000fe2000000000b */
[----:B01----:R-:W-:Y:S06]  /*0260*/  @!P0 BRA `(.L_x_12) ;  /* 0x0000000000108947 */ /* 0x003fec0003800000 */
[----:B------:R-:W-:Y:S01]  /*0270*/  IMAD.MOV.U32 R0, RZ, RZ, R6 ;  /* 0x000000ffff007224 */ /* 0x000fe200078e0006 */
[----:B------:R-:W-:-:S07]  /*0280*/  MOV R4, 0x2a0 ;  /* 0x000002a000047802 */ /* 0x000fce0000000f00 */
[----:B------:R-:W-:Y:S05]  /*0290*/  CALL.REL.NOINC `($__internal_0_$__cuda_sm3x_div_rn_noftz_f32_slowpath) ;  /* 0x0000000000187944 */ /* 0x000fea0003c00000 */
[----:B------:R-:W-:-:S07]  /*02a0*/  IMAD.MOV.U32 R11, RZ, RZ, R0 ;  /* 0x000000ffff0b7224 */ /* 0x000fce00078e0000 */
.L_x_12:
[----:B------:R-:W-:Y:S05]  /*02b0*/  BSYNC.RECONVERGENT B0 ;  /* 0x0000000000007941 */ /* 0x000fea0003800200 */
.L_x_11:
[----:B------:R-:W0:Y:S02]  /*02c0*/  LDC.64 R4, c[0x0][0x388] ;  /* 0x0000e200ff047b82 */ /* 0x000e240000000a00 */
[----:B0-----:R-:W-:-:S05]  /*02d0*/  IMAD.WIDE.U32 R2, R2, 0x4, R4 ;  /* 0x0000000402027825 */ /* 0x001fca00078e0004 */
[----:B------:R-:W-:Y:S01]  /*02e0*/  STG.E desc[UR4][R2.64], R11 ;  /* 0x0000000b02007986 */ /* 0x000fe2000c101904 */
[----:B------:R-:W-:Y:S05]  /*02f0*/  EXIT ;  /* 0x000000000000794d */ /* 0x000fea0003800000 */
        .weak           $__internal_0_$__cuda_sm3x_div_rn_noftz_f32_slowpath
        .type           $__internal_0_$__cuda_sm3x_div_rn_noftz_f32_slowpath,@function
        .size           $__internal_0_$__cuda_sm3x_div_rn_noftz_f32_slowpath,(.L_x_32 - $__internal_0_$__cuda_sm3x_div_rn_noftz_f32_slowpath)
$__internal_0_$__cuda_sm3x_div_rn_noftz_f32_slowpath:
[--C-:B------:R-:W-:Y:S01]  /*0300*/  SHF.R.U32.HI R6, RZ, 0x17, R3.reuse ;  /* 0x00000017ff067819 */ /* 0x100fe20000011603 */
[----:B------:R-:W-:Y:S01]  /*0310*/  BSSY.RECONVERGENT B1, `(.L_x_13) ;  /* 0x0000063000017945 */ /* 0x000fe20003800200 */
[----:B------:R-:W-:Y:S02]  /*0320*/  SHF.R.U32.HI R5, RZ, 0x17, R0 ;  /* 0x00000017ff057819 */ /* 0x000fe40000011600 */
[----:B------:R-:W-:Y:S02]  /*0330*/  LOP3.LUT R12, R6, 0xff, RZ, 0xc0, !PT ;  /* 0x000000ff060c7812 */ /* 0x000fe400078ec0ff */
[----:B------:R-:W-:Y:S01]  /*0340*/  LOP3.LUT R10, R5, 0xff, RZ, 0xc0, !PT ;  /* 0x000000ff050a7812 */ /* 0x000fe200078ec0ff */
[----:B------:R-:W-:Y:S02]  /*0350*/  IMAD.MOV.U32 R5, RZ, RZ, R3 ;  /* 0x000000ffff057224 */ /* 0x000fe400078e0003 */
[----:B------:R-:W-:Y:S02]  /*0360*/  VIADD R8, R12, 0xffffffff ;  /* 0xffffffff0c087836 */ /* 0x000fe40000000000 */
[----:B------:R-:W-:-:S03]  /*0370*/  VIADD R7, R10, 0xffffffff ;  /* 0xffffffff0a077836 */ /* 0x000fc60000000000 */
[----:B------:R-:W-:-:S04]  /*0380*/  ISETP.GT.U32.AND P0, PT, R8, 0xfd, PT ;  /* 0x000000fd0800780c */ /* 0x000fc80003f04070 */
[----:B------:R-:W-:-:S13]  /*0390*/  ISETP.GT.U32.OR P0, PT, R7, 0xfd, P0 ;  /* 0x000000fd0700780c */ /* 0x000fda0000704470 */
[----:B------:R-:W-:Y:S01]  /*03a0*/  @!P0 IMAD.MOV.U32 R6, RZ, RZ, RZ ;  /* 0x000000ffff068224 */ /* 0x000fe200078e00ff */
[----:B------:R-:W-:Y:S06]  /*03b0*/  @!P0 BRA `(.L_x_14) ;  /* 0x00000000005c8947 */ /* 0x000fec0003800000 */
[----:B------:R-:W-:Y:S02]  /*03c0*/  FSETP.GTU.FTZ.AND P0, PT, |R0|, +INF , PT ;  /* 0x7f8000000000780b */ /* 0x000fe40003f1c200 */
[----:B------:R-:W-:-:S04]  /*03d0*/  FSETP.GTU.FTZ.AND P1, PT, |R3|, +INF , PT ;  /* 0x7f8000000300780b */ /* 0x000fc80003f3c200 */
[----:B------:R-:W-:-:S13]  /*03e0*/  PLOP3.LUT P0, PT, P0, P1, PT, 0xf8, 0x8f ;  /* 0x00000000008f781c */ /* 0x000fda0000703f70 */
[----:B------:R-:W-:Y:S05]  /*03f0*/  @P0 BRA `(.L_x_15) ;  /* 0x00000004004c0947 */ /* 0x000fea0003800000 */
[----:B------:R-:W-:-:S13]  /*0400*/  LOP3.LUT P0, RZ, R5, 0x7fffffff, R0, 0xc8, !PT ;  /* 0x7fffffff05ff7812 */ /* 0x000fda000780c800 */
[----:B------:R-:W-:Y:S05]  /*0410*/  @!P0 BRA `(.L_x_16) ;  /* 0x00000004003c8947 */ /* 0x000fea0003800000 */
[C---:B------:R-:W-:Y:S02]  /*0420*/  FSETP.NEU.FTZ.AND P2, PT, |R0|.reuse, +INF , PT ;  /* 0x7f8000000000780b */ /* 0x040fe40003f5d200 */
[----:B------:R-:W-:Y:S02]  /*0430*/  FSETP.NEU.FTZ.AND P1, PT, |R3|, +INF , PT ;  /* 0x7f8000000300780b */ /* 0x000fe40003f3d200 */
[----:B------:R-:W-:-:S11]  /*0440*/  FSETP.NEU.FTZ.AND P0, PT, |R0|, +INF , PT ;  /* 0x7f8000000000780b */ /* 0x000fd60003f1d200 */
[----:B------:R-:W-:Y:S05]  /*0450*/  @!P1 BRA !P2, `(.L_x_16) ;  /* 0x00000004002c9947 */ /* 0x000fea0005000000 */
[----:B------:R-:W-:-:S04]  /*0460*/  LOP3.LUT P2, RZ, R0, 0x7fffffff, RZ, 0xc0, !PT ;  /* 0x7fffffff00ff7812 */ /* 0x000fc8000784c0ff */
[----:B------:R-:W-:-:S13]  /*0470*/  PLOP3.LUT P1, PT, P1, P2, PT, 0x2f, 0xf2 ;  /* 0x0000000000f2781c */ /* 0x000fda0000f24577 */
[----:B------:R-:W-:Y:S05]  /*0480*/  @P1 BRA `(.L_x_17) ;  /* 0x0000000400181947 */ /* 0x000fea0003800000 */
[----:B------:R-:W-:-:S04]  /*0490*/  LOP3.LUT P1, RZ, R5, 0x7fffffff, RZ, 0xc0, !PT ;  /* 0x7fffffff05ff7812 */ /* 0x000fc8000782c0ff */
[----:B------:R-:W-:-:S13]  /*04a0*/  PLOP3.LUT P0, PT, P0, P1, PT, 0x2f, 0xf2 ;  /* 0x0000000000f2781c */ /* 0x000fda0000702577 */
[----:B------:R-:W-:Y:S05]  /*04b0*/  @P0 BRA `(.L_x_18) ;  /* 0x0000000400000947 */ /* 0x000fea0003800000 */
[----:B------:R-:W-:Y:S02]  /*04c0*/  ISETP.GE.AND P0, PT, R7, RZ, PT ;  /* 0x000000ff0700720c */ /* 0x000fe40003f06270 */
[----:B------:R-:W-:-:S11]  /*04d0*/  ISETP.GE.AND P1, PT, R8, RZ, PT ;  /* 0x000000ff0800720c */ /* 0x000fd60003f26270 */
[----:B------:R-:W-:Y:S02]  /*04e0*/  @P0 IMAD.MOV.U32 R6, RZ, RZ, RZ ;  /* 0x000000ffff060224 */ /* 0x000fe400078e00ff */
[----:B------:R-:W-:Y:S01]  /*04f0*/  @!P0 FFMA R0, R0, 1.84467440737095516160e+19, RZ ;  /* 0x5f80000000008823 */ /* 0x000fe200000000ff */
[----:B------:R-:W-:Y:S02]  /*0500*/  @!P0 IMAD.MOV.U32 R6, RZ, RZ, -0x40 ;  /* 0xffffffc0ff068424 */ /* 0x000fe400078e00ff */
[----:B------:R-:W-:Y:S02]  /*0510*/  @!P1 FFMA R5, R3, 1.84467440737095516160e+19, RZ ;  /* 0x5f80000003059823 */ /* 0x000fe400000000ff */
[----:B------:R-:W-:-:S07]  /*0520*/  @!P1 VIADD R6, R6, 0x40 ;  /* 0x0000004006069836 */ /* 0x000fce0000000000 */
.L_x_14:
[----:B------:R-:W-:Y:S01]  /*0530*/  LEA R8, R12, 0xc0800000, 0x17 ;  /* 0xc08000000c087811 */ /* 0x000fe200078eb8ff */
[----:B------:R-:W-:Y:S04]  /*0540*/  BSSY.RECONVERGENT B2, `(.L_x_19) ;  /* 0x0000036000027945 */ /* 0x000fe80003800200 */
[----:B------:R-:W-:Y:S02]  /*0550*/  IMAD.IADD R8, R5, 0x1, -R8 ;  /* 0x0000000105087824 */ /* 0x000fe400078e0a08 */
[----:B------:R-:W-:Y:S02]  /*0560*/  VIADD R5, R10, 0xffffff81 ;  /* 0xffffff810a057836 */ /* 0x000fe40000000000 */
[----:B------:R-:W0:Y:S01]  /*0570*/  MUFU.RCP R7, R8 ;  /* 0x0000000800077308 */ /* 0x000e220000001000 */
[----:B------:R-:W-:Y:S01]  /*0580*/  FADD.FTZ R9, -R8, -RZ ;  /* 0x800000ff08097221 */ /* 0x000fe20000010100 */
[----:B------:R-:W-:-:S03]  /*0590*/  IMAD R0, R5, -0x800000, R0 ;  /* 0xff80000005007824 */ /* 0x000fc600078e0200 */
[----:B0-----:R-:W-:-:S04]  /*05a0*/  FFMA R10, R7, R9, 1 ;  /* 0x3f800000070a7423 */ /* 0x001fc80000000009 */
[----:B------:R-:W-:-:S04]  /*05b0*/  FFMA R14, R7, R10, R7 ;  /* 0x0000000a070e7223 */ /* 0x000fc80000000007 */
[----:B------:R-:W-:-:S04]  /*05c0*/  FFMA R7, R0, R14, RZ ;  /* 0x0000000e00077223 */ /* 0x000fc800000000ff */
[----:B------:R-:W-:-:S04]  /*05d0*/  FFMA R10, R9, R7, R0 ;  /* 0x00000007090a7223 */ /* 0x000fc80000000000 */
[----:B------:R-:W-:Y:S01]  /*05e0*/  FFMA R11, R14, R10, R7 ;  /* 0x0000000a0e0b7223 */ /* 0x000fe20000000007 */
[----:B------:R-:W-:-:S03]  /*05f0*/  IADD3 R7, PT, PT, R5, 0x7f, -R12 ;  /* 0x0000007f05077810 */ /* 0x000fc60007ffe80c */
[----:B------:R-:W-:Y:S02]  /*0600*/  FFMA R10, R9, R11, R0 ;  /* 0x0000000b090a7223 */ /* 0x000fe40000000000 */
[----:B------:R-:W-:Y:S02]  /*0610*/  IMAD.IADD R7, R7, 0x1, R6 ;  /* 0x0000000107077824 */ /* 0x000fe400078e0206 */
[----:B------:R-:W-:-:S05]  /*0620*/  FFMA R0, R14, R10, R11 ;  /* 0x0000000a0e007223 */ /* 0x000fca000000000b */
[----:B------:R-:W-:-:S04]  /*0630*/  SHF.R.U32.HI R5, RZ, 0x17, R0 ;  /* 0x00000017ff057819 */ /* 0x000fc80000011600 */
[----:B------:R-:W-:-:S05]  /*0640*/  LOP3.LUT R5, R5, 0xff, RZ, 0xc0, !PT ;  /* 0x000000ff05057812 */ /* 0x000fca00078ec0ff */
[----:B------:R-:W-:-:S04]  /*0650*/  IMAD.IADD R9, R5, 0x1, R7 ;  /* 0x0000000105097824 */ /* 0x000fc800078e0207 */
[----:B------:R-:W-:-:S05]  /*0660*/  VIADD R5, R9, 0xffffffff ;  /* 0xffffffff09057836 */ /* 0x000fca0000000000 */
[----:B------:R-:W-:-:S13]  /*0670*/  ISETP.GE.U32.AND P0, PT, R5, 0xfe, PT ;  /* 0x000000fe0500780c */ /* 0x000fda0003f06070 */
[----:B------:R-:W-:Y:S05]  /*0680*/  @!P0 BRA `(.L_x_20) ;  /* 0x0000000000808947 */ /* 0x000fea0003800000 */
[----:B------:R-:W-:-:S13]  /*0690*/  ISETP.GT.AND P0, PT, R9, 0xfe, PT ;  /* 0x000000fe0900780c */ /* 0x000fda0003f04270 */
[----:B------:R-:W-:Y:S05]  /*06a0*/  @P0 BRA `(.L_x_21) ;  /* 0x00000000006c0947 */ /* 0x000fea0003800000 */
[----:B------:R-:W-:-:S13]  /*06b0*/  ISETP.GE.AND P0, PT, R9, 0x1, PT ;  /* 0x000000010900780c */ /* 0x000fda0003f06270 */
[----:B------:R-:W-:Y:S05]  /*06c0*/  @P0 BRA `(.L_x_22) ;  /* 0x0000000000740947 */ /* 0x000fea0003800000 */
[----:B------:R-:W-:Y:S02]  /*06d0*/  ISETP.GE.AND P0, PT, R9, -0x18, PT ;  /* 0xffffffe80900780c */ /* 0x000fe40003f06270 */
[----:B------:R-:W-:-:S11]  /*06e0*/  LOP3.LUT R0, R0, 0x80000000, RZ, 0xc0, !PT ;  /* 0x8000000000007812 */ /* 0x000fd600078ec0ff */
[----:B------:R-:W-:Y:S05]  /*06f0*/  @!P0 BRA `(.L_x_22) ;  /* 0x0000000000688947 */ /* 0x000fea0003800000 */
[CCC-:B------:R-:W-:Y:S01]  /*0700*/  FFMA.RZ R5, R14.reuse, R10.reuse, R11.reuse ;  /* 0x0000000a0e057223 */ /* 0x1c0fe2000000c00b */
[C---:B------:R-:W-:Y:S02]  /*0710*/  VIADD R8, R9.reuse, 0x20 ;  /* 0x0000002009087836 */ /* 0x040fe40000000000 */
[CCC-:B------:R-:W-:Y:S01]  /*0720*/  FFMA.RM R6, R14.reuse, R10.reuse, R11.reuse ;  /* 0x0000000a0e067223 */ /* 0x1c0fe2000000400b */
[----:B------:R-:W-:Y:S02]  /*0730*/  ISETP.NE.AND P2, PT, R9, RZ, PT ;  /* 0x000000ff0900720c */ /* 0x000fe40003f45270 */
[----:B------:R-:W-:Y:S01]  /*0740*/  LOP3.LUT R7, R5, 0x7fffff, RZ, 0xc0, !PT ;  /* 0x007fffff05077812 */ /* 0x000fe200078ec0ff */
[----:B------:R-:W-:Y:S01]  /*0750*/  FFMA.RP R5, R14, R10, R11 ;  /* 0x0000000a0e057223 */ /* 0x000fe2000000800b */
[----:B------:R-:W-:Y:S01]  /*0760*/  ISETP.NE.AND P1, PT, R9, RZ, PT ;  /* 0x000000ff0900720c */ /* 0x000fe20003f25270 */
[----:B------:R-:W-:Y:S01]  /*0770*/  IMAD.MOV R9, RZ, RZ, -R9 ;  /* 0x000000ffff097224 */ /* 0x000fe200078e0a09 */
[----:B------:R-:W-:-:S02]  /*0780*/  LOP3.LUT R7, R7, 0x800000, RZ, 0xfc, !PT ;  /* 0x0080000007077812 */ /* 0x000fc400078efcff */
[----:B------:R-:W-:Y:S02]  /*0790*/  FSETP.NEU.FTZ.AND P0, PT, R5, R6, PT ;  /* 0x000000060500720b */ /* 0x000fe40003f1d000 */
[----:B------:R-:W-:Y:S02]  /*07a0*/  SHF.L.U32 R8, R7, R8, RZ ;  /* 0x0000000807087219 */ /* 0x000fe400000006ff */
[----:B------:R-:W-:Y:S02]  /*07b0*/  SEL R6, R9, RZ, P2 ;  /* 0x000000ff09067207 */ /* 0x000fe40001000000 */
[----:B------:R-:W-:Y:S02]  /*07c0*/  ISETP.NE.AND P1, PT, R8, RZ, P1 ;  /* 0x000000ff0800720c */ /* 0x000fe40000f25270 */
[----:B------:R-:W-:Y:S02]  /*07d0*/  SHF.R.U32.HI R6, RZ, R6, R7 ;  /* 0x00000006ff067219 */ /* 0x000fe40000011607 */
[----:B------:R-:W-:-:S02]  /*07e0*/  PLOP3.LUT P0, PT, P0, P1, PT, 0xf8, 0x8f ;  /* 0x00000000008f781c */ /* 0x000fc40000703f70 */
[----:B------:R-:W-:Y:S02]  /*07f0*/  SHF.R.U32.HI R8, RZ, 0x1, R6 ;  /* 0x00000001ff087819 */ /* 0x000fe40000011606 */
[----:B------:R-:W-:-:S04]  /*0800*/  SEL R5, RZ, 0x1, !P0 ;  /* 0x00000001ff057807 */ /* 0x000fc80004000000 */
[----:B------:R-:W-:-:S04]  /*0810*/  LOP3.LUT R5, R5, 0x1, R8, 0xf8, !PT ;  /* 0x0000000105057812 */ /* 0x000fc800078ef808 */
[----:B------:R-:W-:-:S05]  /*0820*/  LOP3.LUT R5, R5, R6, RZ, 0xc0, !PT ;  /* 0x0000000605057212 */ /* 0x000fca00078ec0ff */
[----:B------:R-:W-:-:S05]  /*0830*/  IMAD.IADD R5, R8, 0x1, R5 ;  /* 0x0000000108057824 */ /* 0x000fca00078e0205 */
[----:B------:R-:W-:Y:S01]  /*0840*/  LOP3.LUT R0, R5, R0, RZ, 0xfc, !PT ;  /* 0x0000000005007212 */ /* 0x000fe200078efcff */
[----:B------:R-:W-:Y:S06]  /*0850*/  BRA `(.L_x_22) ;  /* 0x0000000000107947 */ /* 0x000fec0003800000 */
.L_x_21:
[----:B------:R-:W-:-:S04]  /*0860*/  LOP3.LUT R0, R0, 0x80000000, RZ, 0xc0, !PT ;  /* 0x8000000000007812 */ /* 0x000fc800078ec0ff */
[----:B------:R-:W-:Y:S01]  /*0870*/  LOP3.LUT R0, R0, 0x7f800000, RZ, 0xfc, !PT ;  /* 0x7f80000000007812 */ /* 0x000fe200078efcff */
[----:B------:R-:W-:Y:S06]  /*0880*/  BRA `(.L_x_22) ;  /* 0x0000000000047947 */ /* 0x000fec0003800000 */
.L_x_20:
[----:B------:R-:W-:-:S07]  /*0890*/  IMAD R0, R7, 0x800000, R0 ;  /* 0x0080000007007824 */ /* 0x000fce00078e0200 */
.L_x_22:
[----:B------:R-:W-:Y:S05]  /*08a0*/  BSYNC.RECONVERGENT B2 ;  /* 0x0000000000027941 */ /* 0x000fea0003800200 */
.L_x_19:
[----:B------:R-:W-:Y:S05]  /*08b0*/  BRA `(.L_x_23) ;  /* 0x0000000000207947 */ /* 0x000fea0003800000 */
.L_x_18:
[----:B------:R-:W-:-:S04]  /*08c0*/  LOP3.LUT R0, R5, 0x80000000, R0, 0x48, !PT ;  /* 0x8000000005007812 */ /* 0x000fc800078e4800 */
[----:B------:R-:W-:Y:S01]  /*08d0*/  LOP3.LUT R0, R0, 0x7f800000, RZ, 0xfc, !PT ;  /* 0x7f80000000007812 */ /* 0x000fe200078efcff */
[----:B------:R-:W-:Y:S06]  /*08e0*/  BRA `(.L_x_23) ;  /* 0x0000000000147947 */ /* 0x000fec0003800000 */
.L_x_17:
[----:B------:R-:W-:Y:S01]  /*08f0*/  LOP3.LUT R0, R5, 0x80000000, R0, 0x48, !PT ;  /* 0x8000000005007812 */ /* 0x000fe200078e4800 */
[----:B------:R-:W-:Y:S06]  /*0900*/  BRA `(.L_x_23) ;  /* 0x00000000000c7947 */ /* 0x000fec0003800000 */
.L_x_16:
[----:B------:R-:W0:Y:S01]  /*0910*/  MUFU.RSQ R0, -QNAN ;  /* 0xffc0000000007908 */ /* 0x000e220000001400 */
[----:B------:R-:W-:Y:S05]  /*0920*/  BRA `(.L_x_23) ;  /* 0x0000000000047947 */ /* 0x000fea0003800000 */
.L_x_15:
[----:B------:R-:W-:-:S07]  /*0930*/  FADD.FTZ R0, R0, R3 ;  /* 0x0000000300007221 */ /* 0x000fce0000010000 */
.L_x_23:
[----:B------:R-:W-:Y:S05]  /*0940*/  BSYNC.RECONVERGENT B1 ;  /* 0x0000000000017941 */ /* 0x000fea0003800200 */
.L_x_13:
[----:B------:R-:W-:-:S04]  /*0950*/  IMAD.MOV.U32 R5, RZ, RZ, 0x0 ;  /* 0x00000000ff057424 */ /* 0x000fc800078e00ff */
[----:B0-----:R-:W-:Y:S05]  /*0960*/  RET.REL.NODEC R4 `(_Z17compute_new_meansN6thrust24THRUST_300001_SM_1000_NS10device_ptrIfEES2_S2_S2_NS1_IiEE) ;  /* 0xfffffff404a47950 */ /* 0x001fea0003c3ffff */
.L_x_24:
        /* <DEDUP_REMOVED lines=9> */
.L_x_32:


//--------------------- .text._Z15assign_clustersN6thrust24THRUST_300001_SM_1000_NS10device_ptrIfEES2_iS2_S2_S2_S2_iNS1_IiEE --------------------------
	.section	.text._Z15assign_clustersN6thrust24THRUST_300001_SM_1000_NS10device_ptrIfEES2_iS2_S2_S2_S2_iNS1_IiEE,"ax",@progbits
	.align	128
        .global         _Z15assign_clustersN6thrust24THRUST_300001_SM_1000_NS10device_ptrIfEES2_iS2_S2_S2_S2_iNS1_IiEE
        .type           _Z15assign_clustersN6thrust24THRUST_300001_SM_1000_NS10device_ptrIfEES2_iS2_S2_S2_S2_iNS1_IiEE,@function
        .size           _Z15assign_clustersN6thrust24THRUST_300001_SM_1000_NS10device_ptrIfEES2_iS2_S2_S2_S2_iNS1_IiEE,(.L_x_39 - _Z15assign_clustersN6thrust24THRUST_300001_SM_1000_NS10device_ptrIfEES2_iS2_S2_S2_S2_iNS1_IiEE)
        .other          _Z15assign_clustersN6thrust24THRUST_300001_SM_1000_NS10device_ptrIfEES2_iS2_S2_S2_S2_iNS1_IiEE,@"STO_CUDA_ENTRY STV_DEFAULT"
_Z15assign_clustersN6thrust24THRUST_300001_SM_1000_NS10device_ptrIfEES2_iS2_S2_S2_S2_iNS1_IiEE:
.text._Z15assign_clustersN6thrust24THRUST_300001_SM_1000_NS10device_ptrIfEES2_iS2_S2_S2_S2_iNS1_IiEE:
[----:B------:R-:W-:Y:S01]  /*0000*/  LDC R1, c[0x0][0x37c] ;  /* 0x0000df00ff017b82 */ /* 0x000fe20000000800 */
[----:B------:R-:W0:Y:S07]  /*0010*/  S2R R0, SR_TID.X ;  /* 0x0000000000007919 */ /* 0x000e2e0000002100 */
[----:B------:R-:W0:Y:S01]  /*0020*/  S2UR UR4, SR_CTAID.X ;  /* 0x00000000000479c3 */ /* 0x000e220000002500 */
[----:B------:R-:W1:Y:S07]  /*0030*/  LDCU UR5, c[0x0][0x390] ;  /* 0x00007200ff0577ac */ /* 0x000e6e0008000800 */
[----:B------:R-:W0:Y:S02]  /*0040*/  LDC R5, c[0x0][0x360] ;  /* 0x0000d800ff057b82 */ /* 0x000e240000000800 */
[----:B0-----:R-:W-:-:S05]  /*0050*/  IMAD R5, R5, UR4, R0 ;  /* 0x0000000405057c24 */ /* 0x001fca000f8e0200 */
[----:B-1----:R-:W-:-:S13]  /*0060*/  ISETP.GE.AND P0, PT, R5, UR5, PT ;  /* 0x0000000505007c0c */ /* 0x002fda000bf06270 */
[----:B------:R-:W-:Y:S05]  /*0070*/  @P0 EXIT ;  /* 0x000000000000094d */ /* 0x000fea0003800000 */
[----:B------:R-:W0:Y:S01]  /*0080*/  LDC.64 R6, c[0x0][0x388] ;  /* 0x0000e200ff067b82 */ /* 0x000e220000000a00 */
[----:B------:R-:W1:Y:S01]  /*0090*/  LDCU.64 UR12, c[0x0][0x358] ;  /* 0x00006b00ff0c77ac */ /* 0x000e620008000a00 */
[----:B------:R-:W2:Y:S06]  /*00a0*/  LDCU UR8, c[0x0][0x3b8] ;  /* 0x00007700ff0877ac */ /* 0x000eac0008000800 */
[----:B------:R-:W3:Y:S01]  /*00b0*/  LDC.64 R2, c[0x0][0x380] ;  /* 0x0000e000ff027b82 */ /* 0x000ee20000000a00 */
[----:B0-----:R-:W-:-:S06]  /*00c0*/  IMAD.WIDE R6, R5, 0x4, R6 ;  /* 0x0000000405067825 */ /* 0x001fcc00078e0206 */
[----:B-1----:R0:W5:Y:S01]  /*00d0*/  LDG.E R6, desc[UR12][R6.64] ;  /* 0x0000000c06067981 */ /* 0x002162000c1e1900 */
[----:B---3--:R-:W-:-:S05]  /*00e0*/  IMAD.WIDE R2, R5, 0x4, R2 ;  /* 0x0000000405027825 */ /* 0x008fca00078e0202 */
[----:B------:R0:W5:Y:S01]  /*00f0*/  LDG.E R0, desc[UR12][R2.64] ;  /* 0x0000000c02007981 */ /* 0x000162000c1e1900 */
[----:B--2---:R-:W-:Y:S01]  /*0100*/  UISETP.GE.AND UP0, UPT, UR8, 0x1, UPT ;  /* 0x000000010800788c */ /* 0x004fe2000bf06270 */
[----:B------:R-:W-:-:S08]  /*0110*/  CS2R R8, SRZ ;  /* 0x0000000000087805 */ /* 0x000fd0000001ff00 */
[----:B0-----:R-:W-:Y:S05]  /*0120*/  BRA.U !UP0, `(.L_x_25) ;  /* 0x0000000908f47547 */ /* 0x001fea000b800000 */
[----:B------:R-:W-:Y:S01]  /*0130*/  UISETP.GE.U32.AND UP1, UPT, UR8, 0x8, UPT ;  /* 0x000000080800788c */ /* 0x000fe2000bf26070 */
[----:B------:R-:W-:Y:S01]  /*0140*/  HFMA2 R7, -RZ, RZ, 0, 0 ;  /* 0x00000000ff077431 */ /* 0x000fe200000001ff */
[----:B------:R-:W-:Y:S01]  /*0150*/  ULOP3.LUT UR9, UR8, 0x7, URZ, 0xc0, !UPT ;  /* 0x0000000708097892 */ /* 0x000fe2000f8ec0ff */
[----:B------:R-:W-:Y:S02]  /*0160*/  MOV R9, 0x7f7fffff ;  /* 0x7f7fffff00097802 */ /* 0x000fe40000000f00 */
[----:B------:R-:W-:Y:S01]  /*0170*/  MOV R8, RZ ;  /* 0x000000ff00087202 */ /* 0x000fe20000000f00 */
[----:B------:R-:W-:-:S03]  /*0180*/  UISETP.NE.AND UP0, UPT, UR9, URZ, UPT ;  /* 0x000000ff0900728c */ /* 0x000fc6000bf05270 */
[----:B------:R-:W-:Y:S08]  /*0190*/  BRA.U !UP1, `(.L_x_26) ;  /* 0x0000000509787547 */ /* 0x000ff0000b800000 */
[----:B------:R-:W0:Y:S01]  /*01a0*/  LDCU.64 UR6, c[0x0][0x398] ;  /* 0x00007300ff0677ac */ /* 0x000e220008000a00 */
[----:B------:R-:W-:Y:S02]  /*01b0*/  MOV R9, 0x7f7fffff ;  /* 0x7f7fffff00097802 */ /* 0x000fe40000000f00 */
[----:B------:R-:W-:Y:S01]  /*01c0*/  MOV R10, RZ ;  /* 0x000000ff000a7202 */ /* 0x000fe20000000f00 */
[----:B------:R-:W1:Y:S01]  /*01d0*/  LDCU.64 UR4, c[0x0][0x3a0] ;  /* 0x00007400ff0477ac */ /* 0x000e620008000a00 */
[----:B------:R-:W-:Y:S01]  /*01e0*/  MOV R8, RZ ;  /* 0x000000ff00087202 */ /* 0x000fe20000000f00 */
[----:B------:R-:W-:-:S06]  /*01f0*/  ULOP3.LUT UR10, UR8, 0x7ffffff8, URZ, 0xc0, !UPT ;  /* 0x7ffffff8080a7892 */ /* 0x000fcc000f8ec0ff */
[----:B------:R-:W-:Y:S01]  /*0200*/  MOV R7, UR10 ;  /* 0x0000000a00077c02 */ /* 0x000fe20008000f00 */
[----:B0-----:R-:W-:Y:S02]  /*0210*/  UIADD3 UR6, UP1, UPT, UR6, 0x10, URZ ;  /* 0x0000001006067890 */ /* 0x001fe4000ff3e0ff */
[----:B-1----:R-:W-:Y:S02]  /*0220*/  UIADD3 UR4, UP2, UPT, UR4, 0x10, URZ ;  /* 0x0000001004047890 */ /* 0x002fe4000ff5e0ff */
[----:B------:R-:W-:Y:S02]  /*0230*/  UIADD3.X UR7, UPT, UPT, URZ, UR7, URZ, UP1, !UPT ;  /* 0x00000007ff077290 */ /* 0x000fe40008ffe4ff */
[----:B------:R-:W-:Y:S01]  /*0240*/  MOV R4, UR6 ;  /* 0x0000000600047c02 */ /* 0x000fe20008000f00 */
[----:B------:R-:W-:Y:S01]  /*0250*/  UIADD3.X UR5, UPT, UPT, URZ, UR5, URZ, UP2, !UPT ;  /* 0x00000005ff057290 */ /* 0x000fe200097fe4ff */
[----:B------:R-:W-:Y:S02]  /*0260*/  MOV R2, UR4 ;  /* 0x0000000400027c02 */ /* 0x000fe40008000f00 */
[----:B------:R-:W-:-:S03]  /*0270*/  IMAD.U32 R5, RZ, RZ, UR7 ;  /* 0x00000007ff057e24 */ /* 0x000fc6000f8e00ff */
[----:B------:R-:W-:-:S07]  /*0280*/  MOV R3, UR5 ;  /* 0x0000000500037c02 */ /* 0x000fce0008000f00 */
.L_x_27:
[----:B------:R-:W2:Y:S04]  /*0290*/  LDG.E R22, desc[UR12][R2.64+-0x10] ;  /* 0xfffff00c02167981 */ /* 0x000ea8000c1e1900 */
[----:B------:R-:W3:Y:S04]  /*02a0*/  LDG.E R20, desc[UR12][R4.64+-0x10] ;  /* 0xfffff00c04147981 */ /* 0x000ee8000c1e1900 */
[----:B------:R-:W4:Y:S04]  /*02b0*/  LDG.E R16, desc[UR12][R2.64+-0xc] ;  /* 0xfffff40c02107981 */ /* 0x000f28000c1e1900 */
        /* <DEDUP_REMOVED lines=12> */
[----:B------:R-:W4:Y:S01]  /*0380*/  LDG.E R11, desc[UR12][R4.64+0xc] ;  /* 0x00000c0c040b7981 */ /* 0x000f22000c1e1900 */
[----:B--2--5:R-:W-:Y:S01]  /*0390*/  FADD R22, R6, -R22 ;  /* 0x8000001606167221 */ /* 0x024fe20000000000 */
[----:B---3--:R-:W-:-:S03]  /*03a0*/  FADD R20, R0, -R20 ;  /* 0x8000001400147221 */ /* 0x008fc60000000000 */
[----:B------:R-:W-:Y:S01]  /*03b0*/  FMUL R22, R22, R22 ;  /* 0x0000001616167220 */ /* 0x000fe20000400000 */
[----:B----4-:R-:W-:-:S03]  /*03c0*/  FADD R16, R6, -R16 ;  /* 0x8000001006107221 */ /* 0x010fc60000000000 */
[----:B------:R-:W-:Y:S01]  /*03d0*/  FFMA R20, R20, R20, R22 ;  /* 0x0000001414147223 */ /* 0x000fe20000000016 */
[----:B------:R-:W-:Y:S01]  /*03e0*/  FADD R18, R0, -R18 ;  /* 0x8000001200127221 */ /* 0x000fe20000000000 */
[----:B------:R-:W-:-:S03]  /*03f0*/  FMUL R16, R16, R16 ;  /* 0x0000001010107220 */ /* 0x000fc60000400000 */
[-C--:B------:R-:W-:Y:S01]  /*0400*/  FSETP.GEU.AND P4, PT, R20, R9.reuse, PT ;  /* 0x000000091400720b */ /* 0x080fe20003f8e000 */
[----:B------:R-:W-:Y:S01]  /*0410*/  FADD R14, R6, -R14 ;  /* 0x8000000e060e7221 */ /* 0x000fe20000000000 */
[----:B------:R-:W-:Y:S02]  /*0420*/  FFMA R16, R18, R18, R16 ;  /* 0x0000001212107223 */ /* 0x000fe40000000010 */
[----:B------:R-:W-:Y:S01]  /*0430*/  FSEL R9, R20, R9, !P4 ;  /* 0x0000000914097208 */ /* 0x000fe20006000000 */
[----:B------:R-:W-:Y:S01]  /*0440*/  FADD R12, R0, -R12 ;  /* 0x8000000c000c7221 */ /* 0x000fe20000000000 */
[----:B------:R-:W-:Y:S02]  /*0450*/  FMUL R14, R14, R14 ;  /* 0x0000000e0e0e7220 */ /* 0x000fe40000400000 */
[----:B------:R-:W-:Y:S01]  /*0460*/  FSETP.GEU.AND P5, PT, R16, R9, PT ;  /* 0x000000091000720b */ /* 0x000fe20003fae000 */
[----:B------:R-:W-:Y:S01]  /*0470*/  FADD R29, R6, -R29 ;  /* 0x8000001d061d7221 */ /* 0x000fe20000000000 */
[----:B------:R-:W-:-:S02]  /*0480*/  FFMA R14, R12, R12, R14 ;  /* 0x0000000c0c0e7223 */ /* 0x000fc4000000000e */
[----:B------:R-:W-:Y:S01]  /*0490*/  FSEL R9, R16, R9, !P5 ;  /* 0x0000000910097208 */ /* 0x000fe20006800000 */
[----:B------:R-:W-:Y:S01]  /*04a0*/  FADD R25, R0, -R25 ;  /* 0x8000001900197221 */ /* 0x000fe20000000000 */
[----:B------:R-:W-:Y:S02]  /*04b0*/  FMUL R12, R29, R29 ;  /* 0x0000001d1d0c7220 */ /* 0x000fe40000400000 */
[----:B------:R-:W-:Y:S01]  /*04c0*/  FSETP.GEU.AND P3, PT, R14, R9, PT ;  /* 0x000000090e00720b */ /* 0x000fe20003f6e000 */
[----:B------:R-:W-:Y:S01]  /*04d0*/  FADD R27, R6, -R27 ;  /* 0x8000001b061b7221 */ /* 0x000fe20000000000 */
[----:B------:R-:W-:Y:S02]  /*04e0*/  FFMA R12, R25, R25, R12 ;  /* 0x00000019190c7223 */ /* 0x000fe4000000000c */
[----:B------:R-:W-:Y:S01]  /*04f0*/  FSEL R9, R14, R9, !P3 ;  /* 0x000000090e097208 */ /* 0x000fe20005800000 */
[----:B------:R-:W-:Y:S01]  /*0500*/  FADD R23, R0, -R23 ;  /* 0x8000001700177221 */ /* 0x000fe20000000000 */
[----:B------:R-:W-:-:S02]  /*0510*/  FMUL R14, R27, R27 ;  /* 0x0000001b1b0e7220 */ /* 0x000fc40000400000 */
[----:B------:R-:W-:Y:S01]  /*0520*/  FSETP.GEU.AND P2, PT, R12, R9, PT ;  /* 0x000000090c00720b */ /* 0x000fe20003f4e000 */
        /* <DEDUP_REMOVED lines=14> */
[----:B------:R-:W-:Y:S02]  /*0610*/  FSEL R9, R12, R9, !P1 ;  /* 0x000000090c097208 */ /* 0x000fe40004800000 */
[----:B------:R-:W-:Y:S01]  /*0620*/  SEL R8, R10, R8, !P4 ;  /* 0x000000080a087207 */ /* 0x000fe20006000000 */
[----:B------:R-:W-:Y:S01]  /*0630*/  FADD R11, R0, -R11 ;  /* 0x8000000b000b7221 */ /* 0x000fe20000000000 */
[----:B------:R-:W-:Y:S01]  /*0640*/  FMUL R12, R13, R13 ;  /* 0x0000000d0d0c7220 */ /* 0x000fe20000400000 */
[----:B------:R-:W-:-:S02]  /*0650*/  FSETP.GEU.AND P4, PT, R14, R9, PT ;  /* 0x000000090e00720b */ /* 0x000fc40003f8e000 */
[----:B------:R-:W-:Y:S01]  /*0660*/  @!P5 IADD3 R8, PT, PT, R10, 0x1, RZ ;  /* 0x000000010a08d810 */ /* 0x000fe20007ffe0ff */
[----:B------:R-:W-:Y:S01]  /*0670*/  FFMA R12, R11, R11, R12 ;  /* 0x0000000b0b0c7223 */ /* 0x000fe2000000000c */
[----:B------:R-:W-:Y:S02]  /*0680*/  FSEL R9, R14, R9, !P4 ;  /* 0x000000090e097208 */ /* 0x000fe40006000000 */
[C---:B------:R-:W-:Y:S02]  /*0690*/  @!P3 IADD3 R8, PT, PT, R10.reuse, 0x2, RZ ;  /* 0x000000020a08b810 */ /* 0x040fe40007ffe0ff */
[----:B------:R-:W-:Y:S02]  /*06a0*/  @!P2 IADD3 R8, PT, PT, R10, 0x3, RZ ;  /* 0x000000030a08a810 */ /* 0x000fe40007ffe0ff */
[----:B------:R-:W-:Y:S02]  /*06b0*/  FSETP.GEU.AND P2, PT, R12, R9, PT ;  /* 0x000000090c00720b */ /* 0x000fe40003f4e000 */
[----:B------:R-:W-:-:S02]  /*06c0*/  @!P0 IADD3 R8, PT, PT, R10, 0x4, RZ ;  /* 0x000000040a088810 */ /* 0x000fc40007ffe0ff */
[C---:B------:R-:W-:Y:S01]  /*06d0*/  @!P1 IADD3 R8, PT, PT, R10.reuse, 0x5, RZ ;  /* 0x000000050a089810 */ /* 0x040fe20007ffe0ff */
[----:B------:R-:W-:Y:S01]  /*06e0*/  @!P4 VIADD R8, R10, 0x6 ;  /* 0x000000060a08c836 */ /* 0x000fe20000000000 */
[----:B------:R-:W-:Y:S02]  /*06f0*/  IADD3 R4, P1, PT, R4, 0x20, RZ ;  /* 0x0000002004047810 */ /* 0x000fe40007f3e0ff */
[----:B------:R-:W-:Y:S02]  /*0700*/  IADD3 R2, P3, PT, R2, 0x20, RZ ;  /* 0x0000002002027810 */ /* 0x000fe40007f7e0ff */
[----:B------:R-:W-:Y:S02]  /*0710*/  IADD3.X R5, PT, PT, RZ, R5, RZ, P1, !PT ;  /* 0x00000005ff057210 */ /* 0x000fe40000ffe4ff */
[----:B------:R-:W-:Y:S02]  /*0720*/  IADD3.X R3, PT, PT, RZ, R3, RZ, P3, !PT ;  /* 0x00000003ff037210 */ /* 0x000fe40001ffe4ff */
[----:B------:R-:W-:-:S02]  /*0730*/  @!P2 IADD3 R8, PT, PT, R10, 0x7, RZ ;  /* 0x000000070a08a810 */ /* 0x000fc40007ffe0ff */
[----:B------:R-:W-:Y:S02]  /*0740*/  IADD3 R10, PT, PT, R10, 0x8, RZ ;  /* 0x000000080a0a7810 */ /* 0x000fe40007ffe0ff */
[----:B------:R-:W-:Y:S02]  /*0750*/  FSEL R9, R12, R9, !P2 ;  /* 0x000000090c097208 */ /* 0x000fe40005000000 */
[----:B------:R-:W-:-:S13]  /*0760*/  ISETP.NE.AND P0, PT, R10, R7, PT ;  /* 0x000000070a00720c */ /* 0x000fda0003f05270 */
[----:B------:R-:W-:Y:S05]  /*0770*/  @P0 BRA `(.L_x_27) ;  /* 0xfffffff800c40947 */ /* 0x000fea000383ffff */
.L_x_26:
[----:B------:R-:W-:Y:S05]  /*0780*/  BRA.U !UP0, `(.L_x_28) ;  /* 0x0000000508587547 */ /* 0x000fea000b800000 */
[----:B------:R-:W-:Y:S02]  /*0790*/  UISETP.GE.U32.AND UP0, UPT, UR9, 0x4, UPT ;  /* 0x000000040900788c */ /* 0x000fe4000bf06070 */
[----:B------:R-:W-:-:S04]  /*07a0*/  ULOP3.LUT UR5, UR8, 0x3, URZ, 0xc0, !UPT ;  /* 0x0000000308057892 */ /* 0x000fc8000f8ec0ff */
[----:B------:R-:W-:-:S03]  /*07b0*/  UISETP.NE.AND UP1, UPT, UR5, URZ, UPT ;  /* 0x000000ff0500728c */ /* 0x000fc6000bf25270 */
[----:B------:R-:W-:Y:S08]  /*07c0*/  BRA.U !UP0, `(.L_x_29) ;  /* 0x0000000108a47547 */ /* 0x000ff0000b800000 */
[----:B------:R-:W0:Y:S08]  /*07d0*/  LDC.64 R4, c[0x0][0x3a0] ;  /* 0x0000e800ff047b82 */ /* 0x000e300000000a00 */
[----:B------:R-:W1:Y:S01]  /*07e0*/  LDC.64 R2, c[0x0][0x398] ;  /* 0x0000e600ff027b82 */ /* 0x000e620000000a00 */
[----:B0-----:R-:W-:-:S05]  /*07f0*/  IMAD.WIDE.U32 R4, R7, 0x4, R4 ;  /* 0x0000000407047825 */ /* 0x001fca00078e0004 */
[----:B------:R-:W2:Y:S01]  /*0800*/  LDG.E R13, desc[UR12][R4.64] ;  /* 0x0000000c040d7981 */ /* 0x000ea2000c1e1900 */
[----:B-1----:R-:W-:-:S03]  /*0810*/  IMAD.WIDE.U32 R2, R7, 0x4, R2 ;  /* 0x0000000407027825 */ /* 0x002fc600078e0002 */
[----:B------:R-:W3:Y:S04]  /*0820*/  LDG.E R17, desc[UR12][R4.64+0x4] ;  /* 0x0000040c04117981 */ /* 0x000ee8000c1e1900 */
[----:B------:R-:W4:Y:S04]  /*0830*/  LDG.E R11, desc[UR12][R2.64] ;  /* 0x0000000c020b7981 */ /* 0x000f28000c1e1900 */
[----:B------:R-:W3:Y:S04]  /*0840*/  LDG.E R15, desc[UR12][R2.64+0x4] ;  /* 0x0000040c020f7981 */ /* 0x000ee8000c1e1900 */
[----:B------:R-:W3:Y:S04]  /*0850*/  LDG.E R21, desc[UR12][R4.64+0x8] ;  /* 0x0000080c04157981 */ /* 0x000ee8000c1e1900 */
[----:B------:R-:W3:Y:S04]  /*0860*/  LDG.E R19, desc[UR12][R2.64+0x8] ;  /* 0x0000080c02137981 */ /* 0x000ee8000c1e1900 */
[----:B------:R-:W3:Y:S04]  /*0870*/  LDG.E R25, desc[UR12][R4.64+0xc] ;  /* 0x00000c0c04197981 */ /* 0x000ee8000c1e1900 */
[----:B------:R0:W3:Y:S01]  /*0880*/  LDG.E R23, desc[UR12][R2.64+0xc] ;  /* 0x00000c0c02177981 */ /* 0x0000e2000c1e1900 */
[----:B--2--5:R-:W-:-:S04]  /*0890*/  FADD R13, R6, -R13 ;  /* 0x8000000d060d7221 */ /* 0x024fc80000000000 */
[----:B------:R-:W-:Y:S01]  /*08a0*/  FMUL R10, R13, R13 ;  /* 0x0000000d0d0a7220 */ /* 0x000fe20000400000 */
[----:B----4-:R-:W-:Y:S01]  /*08b0*/  FADD R11, R0, -R11 ;  /* 0x8000000b000b7221 */ /* 0x010fe20000000000 */
[----:B---3--:R-:W-:-:S03]  /*08c0*/  FADD R17, R6, -R17 ;  /* 0x8000001106117221 */ /* 0x008fc60000000000 */
[----:B------:R-:W-:Y:S01]  /*08d0*/  FFMA R10, R11, R11, R10 ;  /* 0x0000000b0b0a7223 */ /* 0x000fe2000000000a */
[----:B------:R-:W-:Y:S01]  /*08e0*/  FADD R15, R0, -R15 ;  /* 0x8000000f000f7221 */ /* 0x000fe20000000000 */
[----:B------:R-:W-:-:S03]  /*08f0*/  FMUL R12, R17, R17 ;  /* 0x00000011110c7220 */ /* 0x000fc60000400000 */
[----:B------:R-:W-:Y:S01]  /*0900*/  FSETP.GEU.AND P0, PT, R10, R9, PT ;  /* 0x000000090a00720b */ /* 0x000fe20003f0e000 */
[----:B------:R-:W-:Y:S01]  /*0910*/  FADD R21, R6, -R21 ;  /* 0x8000001506157221 */ /* 0x000fe20000000000 */
[----:B------:R-:W-:Y:S02]  /*0920*/  FFMA R12, R15, R15, R12 ;  /* 0x0000000f0f0c7223 */ /* 0x000fe4000000000c */
[----:B------:R-:W-:Y:S01]  /*0930*/  FSEL R9, R10, R9, !P0 ;  /* 0x000000090a097208 */ /* 0x000fe20004000000 */
[----:B------:R-:W-:Y:S01]  /*0940*/  FADD R19, R0, -R19 ;  /* 0x8000001300137221 */ /* 0x000fe20000000000 */
[----:B0-----:R-:W-:Y:S02]  /*0950*/  FMUL R2, R21, R21 ;  /* 0x0000001515027220 */ /* 0x001fe40000400000 */
[----:B------:R-:W-:Y:S01]  /*0960*/  FSETP.GEU.AND P1, PT, R12, R9, PT ;  /* 0x000000090c00720b */ /* 0x000fe20003f2e000 */
[----:B------:R-:W-:Y:S01]  /*0970*/  FADD R25, R6, -R25 ;  /* 0x8000001906197221 */ /* 0x000fe20000000000 */
[----:B------:R-:W-:-:S02]  /*0980*/  FFMA R2, R19, R19, R2 ;  /* 0x0000001313027223 */ /* 0x000fc40000000002 */
[----:B------:R-:W-:Y:S01]  /*0990*/  FSEL R9, R12, R9, !P1 ;  /* 0x000000090c097208 */ /* 0x000fe20004800000 */
[----:B------:R-:W-:Y:S01]  /*09a0*/  FADD R23, R0, -R23 ;  /* 0x8000001700177221 */ /* 0x000fe20000000000 */
[----:B------:R-:W-:Y:S02]  /*09b0*/  FMUL R4, R25, R25 ;  /* 0x0000001919047220 */ /* 0x000fe40000400000 */
[C---:B------:R-:W-:Y:S02]  /*09c0*/  FSETP.GEU.AND P2, PT, R2.reuse, R9, PT ;  /* 0x000000090200720b */ /* 0x040fe40003f4e000 */
[----:B------:R-:W-:Y:S02]  /*09d0*/  FFMA R4, R23, R23, R4 ;  /* 0x0000001717047223 */ /* 0x000fe40000000004 */
[----:B------:R-:W-:-:S04]  /*09e0*/  FSEL R9, R2, R9, !P2 ;  /* 0x0000000902097208 */ /* 0x000fc80005000000 */
[CC--:B------:R-:W-:Y:S02]  /*09f0*/  FSETP.GEU.AND P3, PT, R4.reuse, R9.reuse, PT ;  /* 0x000000090400720b */ /* 0x0c0fe40003f6e000 */
[C---:B------:R-:W-:Y:S02]  /*0a00*/  SEL R8, R7.reuse, R8, !P0 ;  /* 0x0000000807087207 */ /* 0x040fe40004000000 */
[C---:B------:R-:W-:Y:S02]  /*0a10*/  @!P1 IADD3 R8, PT, PT, R7.reuse, 0x1, RZ ;  /* 0x0000000107089810 */ /* 0x040fe40007ffe0ff */
[----:B------:R-:W-:Y:S02]  /*0a20*/  @!P2 IADD3 R8, PT, PT, R7, 0x2, RZ ;  /* 0x000000020708a810 */ /* 0x000fe40007ffe0ff */
[----:B------:R-:W-:-:S05]  /*0a30*/  FSEL R9, R4, R9, !P3 ;  /* 0x0000000904097208 */ /* 0x000fca0005800000 */
[C---:B------:R-:W-:Y:S01]  /*0a40*/  @!P3 VIADD R8, R7.reuse, 0x3 ;  /* 0x000000030708b836 */ /* 0x040fe20000000000 */
[----:B------:R-:W-:-:S07]  /*0a50*/  IADD3 R7, PT, PT, R7, 0x4, RZ ;  /* 0x0000000407077810 */ /* 0x000fce0007ffe0ff */
.L_x_29:
[----:B------:R-:W-:Y:S05]  /*0a60*/  BRA.U !UP1, `(.L_x_28) ;  /* 0x0000000109a07547 */ /* 0x000fea000b800000 */
[----:B------:R-:W-:Y:S02]  /*0a70*/  UISETP.NE.AND UP0, UPT, UR5, 0x1, UPT ;  /* 0x000000010500788c */ /* 0x000fe4000bf05270 */
[----:B------:R-:W-:-:S04]  /*0a80*/  ULOP3.LUT UR4, UR8, 0x1, URZ, 0xc0, !UPT ;  /* 0x0000000108047892 */ /* 0x000fc8000f8ec0ff */
[----:B------:R-:W-:-:S03]  /*0a90*/  UISETP.NE.U32.AND UP1, UPT, UR4, 0x1, UPT ;  /* 0x000000010400788c */ /* 0x000fc6000bf25070 */
        /* <DEDUP_REMOVED lines=8> */
[----:B------:R-:W3:Y:S01]  /*0b20*/  LDG.E R15, desc[UR12][R2.64+0x4] ;  /* 0x0000040c020f7981 */ /* 0x000ee2000c1e1900 */
        /* <DEDUP_REMOVED lines=8> */
[----:B------:R-:W-:-:S03]  /*0bb0*/  FFMA R12, R15, R15, R12 ;  /* 0x0000000f0f0c7223 */ /* 0x000fc6000000000c */
[----:B------:R-:W-:-:S04]  /*0bc0*/  FSEL R9, R10, R9, !P0 ;  /* 0x000000090a097208 */ /* 0x000fc80004000000 */
[CC--:B------:R-:W-:Y:S02]  /*0bd0*/  FSETP.GEU.AND P1, PT, R12.reuse, R9.reuse, PT ;  /* 0x000000090c00720b */ /* 0x0c0fe40003f2e000 */
[----:B------:R-:W-:Y:S02]  /*0be0*/  SEL R8, R7, R8, !P0 ;  /* 0x0000000807087207 */ /* 0x000fe40004000000 */
[----:B------:R-:W-:-:S09]  /*0bf0*/  FSEL R9, R12, R9, !P1 ;  /* 0x000000090c097208 */ /* 0x000fd20004800000 */
[C---:B------:R-:W-:Y:S02]  /*0c00*/  @!P1 IADD3 R8, PT, PT, R7.reuse, 0x1, RZ ;  /* 0x0000000107089810 */ /* 0x040fe40007ffe0ff */
[----:B------:R-:W-:-:S07]  /*0c10*/  IADD3 R7, PT, PT, R7, 0x2, RZ ;  /* 0x0000000207077810 */ /* 0x000fce0007ffe0ff */
.L_x_30:
[----:B------:R-:W-:Y:S05]  /*0c20*/  BRA.U UP1, `(.L_x_28) ;  /* 0x0000000101307547 */ /* 0x000fea000b800000 */
[----:B------:R-:W0:Y:S08]  /*0c30*/  LDC.64 R4, c[0x0][0x3a0] ;  /* 0x0000e800ff047b82 */ /* 0x000e300000000a00 */
[----:B------:R-:W1:Y:S01]  /*0c40*/  LDC.64 R2, c[0x0][0x398] ;  /* 0x0000e600ff027b82 */ /* 0x000e620000000a00 */
[----:B0-----:R-:W-:-:S06]  /*0c50*/  IMAD.WIDE.U32 R4, R7, 0x4, R4 ;  /* 0x0000000407047825 */ /* 0x001fcc00078e0004 */
[----:B------:R-:W2:Y:S01]  /*0c60*/  LDG.E R5, desc[UR12][R4.64] ;  /* 0x0000000c04057981 */ /* 0x000ea2000c1e1900 */
[----:B-1----:R-:W-:-:S06]  /*0c70*/  IMAD.WIDE.U32 R2, R7, 0x4, R2 ;  /* 0x0000000407027825 */ /* 0x002fcc00078e0002 */
[----:B------:R-:W3:Y:S01]  /*0c80*/  LDG.E R3, desc[UR12][R2.64] ;  /* 0x0000000c02037981 */ /* 0x000ee2000c1e1900 */
[----:B--2--5:R-:W-:-:S04]  /*0c90*/  FADD R11, R6, -R5 ;  /* 0x80000005060b7221 */ /* 0x024fc80000000000 */
[----:B------:R-:W-:Y:S01]  /*0ca0*/  FMUL R11, R11, R11 ;  /* 0x0000000b0b0b7220 */ /* 0x000fe20000400000 */
[----:B---3--:R-:W-:-:S04]  /*0cb0*/  FADD R10, R0, -R3 ;  /* 0x80000003000a7221 */ /* 0x008fc80000000000 */
[----:B------:R-:W-:-:S05]  /*0cc0*/  FFMA R10, R10, R10, R11 ;  /* 0x0000000a0a0a7223 */ /* 0x000fca000000000b */
[----:B------:R-:W-:-:S04]  /*0cd0*/  FSETP.GEU.AND P0, PT, R10, R9, PT ;  /* 0x000000090a00720b */ /* 0x000fc80003f0e000 */
[----:B------:R-:W-:-:S09]  /*0ce0*/  SEL R8, R7, R8, !P0 ;  /* 0x0000000807087207 */ /* 0x000fd20004000000 */
.L_x_28:
[----:B------:R-:W-:-:S07]  /*0cf0*/  HFMA2 R9, -RZ, RZ, 0, 0 ;  /* 0x00000000ff097431 */ /* 0x000fce00000001ff */
.L_x_25:
[----:B------:R-:W0:Y:S01]  /*0d00*/  LDCU.64 UR4, c[0x0][0x3a8] ;  /* 0x00007500ff0477ac */ /* 0x000e220008000a00 */
[C---:B------:R-:W-:Y:S02]  /*0d10*/  SHF.L.U32 R3, R8.reuse, 0x2, RZ ;  /* 0x0000000208037819 */ /* 0x040fe400000006ff */
[----:B------:R-:W-:Y:S01]  /*0d20*/  SHF.L.U64.HI R9, R8, 0x2, R9 ;  /* 0x0000000208097819 */ /* 0x000fe20000010209 */
[----:B------:R-:W1:Y:S01]  /*0d30*/  LDCU.64 UR6, c[0x0][0x3b0] ;  /* 0x00007600ff0677ac */ /* 0x000e620008000a00 */
[----:B------:R-:W-:Y:S01]  /*0d40*/  MOV R7, 0x1 ;  /* 0x0000000100077802 */ /* 0x000fe20000000f00 */
[----:B------:R-:W2:Y:S01]  /*0d50*/  LDCU.64 UR8, c[0x0][0x3c0] ;  /* 0x00007800ff0877ac */ /* 0x000ea20008000a00 */
[C---:B0-----:R-:W-:Y:S02]  /*0d60*/  IADD3 R2, P0, PT, R3.reuse, UR4, RZ ;  /* 0x0000000403027c10 */ /* 0x041fe4000ff1e0ff */
[C---:B-1----:R-:W-:Y:S02]  /*0d70*/  IADD3 R4, P1, PT, R3.reuse, UR6, RZ ;  /* 0x0000000603047c10 */ /* 0x042fe4000ff3e0ff */
[----:B--2---:R-:W-:-:S02]  /*0d80*/  IADD3 R8, P2, PT, R3, UR8, RZ ;  /* 0x0000000803087c10 */ /* 0x004fc4000ff5e0ff */
[C---:B------:R-:W-:Y:S02]  /*0d90*/  IADD3.X R3, PT, PT, R9.reuse, UR5, RZ, P0, !PT ;  /* 0x0000000509037c10 */ /* 0x040fe400087fe4ff */
[C---:B------:R-:W-:Y:S02]  /*0da0*/  IADD3.X R5, PT, PT, R9.reuse, UR7, RZ, P1, !PT ;  /* 0x0000000709057c10 */ /* 0x040fe40008ffe4ff */
[----:B------:R-:W-:Y:S01]  /*0db0*/  IADD3.X R9, PT, PT, R9, UR9, RZ, P2, !PT ;  /* 0x0000000909097c10 */ /* 0x000fe200097fe4ff */
[----:B-----5:R-:W-:Y:S04]  /*0dc0*/  REDG.E.ADD.F32.FTZ.RN.STRONG.GPU desc[UR12][R2.64], R0 ;  /* 0x00000000020079a6 */ /* 0x020fe8000c12f30c */
[----:B------:R-:W-:Y:S04]  /*0dd0*/  REDG.E.ADD.F32.FTZ.RN.STRONG.GPU desc[UR12][R4.64], R6 ;  /* 0x00000006040079a6 */ /* 0x000fe8000c12f30c */
[----:B------:R-:W-:Y:S01]  /*0de0*/  REDG.E.ADD.STRONG.GPU desc[UR12][R8.64], R7 ;  /* 0x000000070800798e */ /* 0x000fe2000c12e10c */
[----:B------:R-:W-:Y:S05]  /*0df0*/  EXIT ;  /* 0x000000000000794d */ /* 0x000fea0003800000 */
.L_x_31:
        /* <DEDUP_REMOVED lines=16> */
.L_x_39:


//--------------------- .nv.shared.reserved.0     --------------------------
	.section	.nv.shared.reserved.0,"aw",@nobits
	.weak		__nv_reservedSMEM_offset_0_alias
	.size		__nv_reservedSMEM_offset_0_alias, 0, 64
	.other		__nv_reservedSMEM_offset_0_alias,@"STO_CUDA_RESERVED_SHARED STV_DEFAULT"
__nv_reservedSMEM_offset_0_alias:
	.zero		0
	.zero		64


//--------------------- .nv.global                --------------------------
	.section	.nv.global,"aw",@nobits
.nv.global:
	.type		_ZN34_INTERNAL_b46f3e6e_4_k_cu_6376b39a6thrust24THRUST_300001_SM_1000_NS3seqE,@object
	.size		_ZN34_INTERNAL_b46f3e6e_4_k_cu_6376b39a6thrust24THRUST_300001_SM_1000_NS3seqE,(_ZN34_INTERNAL_b46f3e6e_4_k_cu_6376b39a4cuda3std3__48in_placeE - _ZN34_INTERNAL_b46f3e6e_4_k_cu_6376b39a6thrust24THRUST_300001_SM_1000_NS3seqE)
_ZN34_INTERNAL_b46f3e6e_4_k_cu_6376b39a6thrust24THRUST_300001_SM_1000_NS3seqE:
	.zero		1
	.type		_ZN34_INTERNAL_b46f3e6e_4_k_cu_6376b39a4cuda3std3__48in_placeE,@object
	.size		_ZN34_INTERNAL_b46f3e6e_4_k_cu_6376b39a4cuda3std3__48in_placeE,(_ZN34_INTERNAL_b46f3e6e_4_k_cu_6376b39a4cuda3std6ranges3__45__cpo4sizeE - _ZN34_INTERNAL_b46f3e6e_4_k_cu_6376b39a4cuda3std3__48in_placeE)
_ZN34_INTERNAL_b46f3e6e_4_k_cu_6376b39a4cuda3std3__48in_placeE:
	.zero		1
	.type		_ZN34_INTERNAL_b46f3e6e_4_k_cu_6376b39a4cuda3std6ranges3__45__cpo4sizeE,@object
	.size		_ZN34_INTERNAL_b46f3e6e_4_k_cu_6376b39a4cuda3std6ranges3__45__cpo4sizeE,(_ZN34_INTERNAL_b46f3e6e_4_k_cu_6376b39a6thrust24THRUST_300001_SM_1000_NS12placeholders2_3E - _ZN34_INTERNAL_b46f3e6e_4_k_cu_6376b39a4cuda3std6ranges3__45__cpo4sizeE)
_ZN34_INTERNAL_b46f3e6e_4_k_cu_6376b39a4cuda3std6ranges3__45__cpo4sizeE:
	.zero		1
	.type		_ZN34_INTERNAL_b46f3e6e_4_k_cu_6376b39a6thrust24THRUST_300001_SM_1000_NS12placeholders2_3E,@object
	.size		_ZN34_INTERNAL_b46f3e6e_4_k_cu_6376b39a6thrust24THRUST_300001_SM_1000_NS12placeholders2_3E,(_ZN34_INTERNAL_b46f3e6e_4_k_cu_6376b39a4cuda3std3__45__cpo6cbeginE - _ZN34_INTERNAL_b46f3e6e_4_k_cu_6376b39a6thrust24THRUST_300001_SM_1000_NS12placeholders2_3E)
_ZN34_INTERNAL_b46f3e6e_4_k_cu_6376b39a6thrust24THRUST_300001_SM_1000_NS12placeholders2_3E:
	.zero		1
	.type		_ZN34_INTERNAL_b46f3e6e_4_k_cu_6376b39a4cuda3std3__45__cpo6cbeginE,@object
	.size		_ZN34_INTERNAL_b46f3e6e_4_k_cu_6376b39a4cuda3std3__45__cpo6cbeginE,(_ZN34_INTERNAL_b46f3e6e_4_k_cu_6376b39a4cuda3std6ranges3__45__cpo6cbeginE - _ZN34_INTERNAL_b46f3e6e_4_k_cu_6376b39a4cuda3std3__45__cpo6cbeginE)
_ZN34_INTERNAL_b46f3e6e_4_k_cu_6376b39a4cuda3std3__45__cpo6cbeginE:
	.zero		1
	.type		_ZN34_INTERNAL_b46f3e6e_4_k_cu_6376b39a4cuda3std6ranges3__45__cpo6cbeginE,@object
	.size		_ZN34_INTERNAL_b46f3e6e_4_k_cu_6376b39a4cuda3std6ranges3__45__cpo6cbeginE,(_ZN34_INTERNAL_b46f3e6e_4_k_cu_6376b39a6thrust24THRUST_300001_SM_1000_NS12placeholders2_7E - _ZN34_INTERNAL_b46f3e6e_4_k_cu_6376b39a4cuda3std6ranges3__45__cpo6cbeginE)
_ZN34_INTERNAL_b46f3e6e_4_k_cu_6376b39a4cuda3std6ranges3__45__cpo6cbeginE:
	.zero		1
	.type		_ZN34_INTERNAL_b46f3e6e_4_k_cu_6376b39a6thrust24THRUST_300001_SM_1000_NS12placeholders2_7E,@object
	.size		_ZN34_INTERNAL_b46f3e6e_4_k_cu_6376b39a6thrust24THRUST_300001_SM_1000_NS12placeholders2_7E,(_ZN34_INTERNAL_b46f3e6e_4_k_cu_6376b39a4cuda3std3__45__cpo7crbeginE - _ZN34_INTERNAL_b46f3e6e_4_k_cu_6376b39a6thrust24THRUST_300001_SM_1000_NS12placeholders2_7E)
_ZN34_INTERNAL_b46f3e6e_4_k_cu_6376b39a6thrust24THRUST_300001_SM_1000_NS12placeholders2_7E:
	.zero		1
	.type		_ZN34_INTERNAL_b46f3e6e_4_k_cu_6376b39a4cuda3std3__45__cpo7crbeginE,@object
	.size		_ZN34_INTERNAL_b46f3e6e_4_k_cu_6376b39a4cuda3std3__45__cpo7crbeginE,(_ZN34_INTERNAL_b46f3e6e_4_k_cu_6376b39a4cuda3std6ranges3__45__cpo4nextE - _ZN34_INTERNAL_b46f3e6e_4_k_cu_6376b39a4cuda3std3__45__cpo7crbeginE)
_ZN34_INTERNAL_b46f3e6e_4_k_cu_6376b39a4cuda3std3__45__cpo7crbeginE:
	.zero		1
	.type		_ZN34_INTERNAL_b46f3e6e_4_k_cu_6376b39a4cuda3std6ranges3__45__cpo4nextE,@object
	.size		_ZN34_INTERNAL_b46f3e6e_4_k_cu_6376b39a4cuda3std6ranges3__45__cpo4nextE,(_ZN34_INTERNAL_b46f3e6e_4_k_cu_6376b39a4cuda3std6ranges3__45__cpo4swapE - _ZN34_INTERNAL_b46f3e6e_4_k_cu_6376b39a4cuda3std6ranges3__45__cpo4nextE)
_ZN34_INTERNAL_b46f3e6e_4_k_cu_6376b39a4cuda3std6ranges3__45__cpo4nextE:
	.zero		1
	.type		_ZN34_INTERNAL_b46f3e6e_4_k_cu_6376b39a4cuda3std6ranges3__45__cpo4swapE,@object
	.size		_ZN34_INTERNAL_b46f3e6e_4_k_cu_6376b39a4cuda3std6ranges3__45__cpo4swapE,(_ZN34_INTERNAL_b46f3e6e_4_k_cu_6376b39a6thrust24THRUST_300001_SM_1000_NS8cuda_cub10par_nosyncE - _ZN34_INTERNAL_b46f3e6e_4_k_cu_6376b39a4cuda3std6ranges3__45__cpo4swapE)
_ZN34_INTERNAL_b46f3e6e_4_k_cu_6376b39a4cuda3std6ranges3__45__cpo4swapE:
	.zero		1
	.type		_ZN34_INTERNAL_b46f3e6e_4_k_cu_6376b39a6thrust24THRUST_300001_SM_1000_NS8cuda_cub10par_nosyncE,@object
	.size		_ZN34_INTERNAL_b46f3e6e_4_k_cu_6376b39a6thrust24THRUST_300001_SM_1000_NS8cuda_cub10par_nosyncE,(_ZN34_INTERNAL_b46f3e6e_4_k_cu_6376b39a6thrust24THRUST_300001_SM_1000_NS12placeholders2_9E - _ZN34_INTERNAL_b46f3e6e_4_k_cu_6376b39a6thrust24THRUST_300001_SM_1000_NS8cuda_cub10par_nosyncE)
_ZN34_INTERNAL_b46f3e6e_4_k_cu_6376b39a6thrust24THRUST_300001_SM_1000_NS8cuda_cub10par_nosyncE:
	.zero		1
	.type		_ZN34_INTERNAL_b46f3e6e_4_k_cu_6376b39a6thrust24THRUST_300001_SM_1000_NS12placeholders2_9E,@object
	.size		_ZN34_INTERNAL_b46f3e6e_4_k_cu_6376b39a6thrust24THRUST_300001_SM_1000_NS12placeholders2_9E,(_ZN34_INTERNAL_b46f3e6e_4_k_cu_6376b39a4cuda3std3__436_GLOBAL__N__b46f3e6e_4_k_cu_6376b39a6ignoreE - _ZN34_INTERNAL_b46f3e6e_4_k_cu_6376b39a6thrust24THRUST_300001_SM_1000_NS12placeholders2_9E)
_ZN34_INTERNAL_b46f3e6e_4_k_cu_6376b39a6thrust24THRUST_300001_SM_1000_NS12placeholders2_9E:
	.zero		1
	.type		_ZN34_INTERNAL_b46f3e6e_4_k_cu_6376b39a4cuda3std3__436_GLOBAL__N__b46f3e6e_4_k_cu_6376b39a6ignoreE,@object
	.size		_ZN34_INTERNAL_b46f3e6e_4_k_cu_6376b39a4cuda3std3__436_GLOBAL__N__b46f3e6e_4_k_cu_6376b39a6ignoreE,(_ZN34_INTERNAL_b46f3e6e_4_k_cu_6376b39a4cuda3std6ranges3__45__cpo4dataE - _ZN34_INTERNAL_b46f3e6e_4_k_cu_6376b39a4cuda3std3__436_GLOBAL__N__b46f3e6e_4_k_cu_6376b39a6ignoreE)
_ZN34_INTERNAL_b46f3e6e_4_k_cu_6376b39a4cuda3std3__436_GLOBAL__N__b46f3e6e_4_k_cu_6376b39a6ignoreE:
	.zero		1
	.type		_ZN34_INTERNAL_b46f3e6e_4_k_cu_6376b39a4cuda3std6ranges3__45__cpo4dataE,@object
	.size		_ZN34_INTERNAL_b46f3e6e_4_k_cu_6376b39a4cuda3std6ranges3__45__cpo4dataE,(_ZN34_INTERNAL_b46f3e6e_4_k_cu_6376b39a6thrust24THRUST_300001_SM_1000_NS12placeholders2_1E - _ZN34_INTERNAL_b46f3e6e_4_k_cu_6376b39a4cuda3std6ranges3__45__cpo4dataE)
_ZN34_INTERNAL_b46f3e6e_4_k_cu_6376b39a4cuda3std6ranges3__45__cpo4dataE:
	.zero		1
	.type		_ZN34_INTERNAL_b46f3e6e_4_k_cu_6376b39a6thrust24THRUST_300001_SM_1000_NS12placeholders2_1E,@object
	.size		_ZN34_INTERNAL_b46f3e6e_4_k_cu_6376b39a6thrust24THRUST_300001_SM_1000_NS12placeholders2_1E,(_ZN34_INTERNAL_b46f3e6e_4_k_cu_6376b39a4cuda3std3__45__cpo5beginE - _ZN34_INTERNAL_b46f3e6e_4_k_cu_6376b39a6thrust24THRUST_300001_SM_1000_NS12placeholders2_1E)
_ZN34_INTERNAL_b46f3e6e_4_k_cu_6376b39a6thrust24THRUST_300001_SM_1000_NS12placeholders2_1E:
	.zero		1
	.type		_ZN34_INTERNAL_b46f3e6e_4_k_cu_6376b39a4cuda3std3__45__cpo5beginE,@object
	.size		_ZN34_INTERNAL_b46f3e6e_4_k_cu_6376b39a4cuda3std3__45__cpo5beginE,(_ZN34_INTERNAL_b46f3e6e_4_k_cu_6376b39a4cuda3std6ranges3__45__cpo5beginE - _ZN34_INTERNAL_b46f3e6e_4_k_cu_6376b39a4cuda3std3__45__cpo5beginE)
_ZN34_INTERNAL_b46f3e6e_4_k_cu_6376b39a4cuda3std3__45__cpo5beginE:
	.zero		1
	.type		_ZN34_INTERNAL_b46f3e6e_4_k_cu_6376b39a4cuda3std6ranges3__45__cpo5beginE,@object
	.size		_ZN34_INTERNAL_b46f3e6e_4_k_cu_6376b39a4cuda3std6ranges3__45__cpo5beginE,(_ZN34_INTERNAL_b46f3e6e_4_k_cu_6376b39a6thrust24THRUST_300001_SM_1000_NS12placeholders2_5E - _ZN34_INTERNAL_b46f3e6e_4_k_cu_6376b39a4cuda3std6ranges3__45__cpo5beginE)
_ZN34_INTERNAL_b46f3e6e_4_k_cu_6376b39a4cuda3std6ranges3__45__cpo5beginE:
	.zero		1
	.type		_ZN34_INTERNAL_b46f3e6e_4_k_cu_6376b39a6thrust24THRUST_300001_SM_1000_NS12placeholders2_5E,@object
	.size		_ZN34_INTERNAL_b46f3e6e_4_k_cu_6376b39a6thrust24THRUST_300001_SM_1000_NS12placeholders2_5E,(_ZN34_INTERNAL_b46f3e6e_4_k_cu_6376b39a4cuda3std3__45__cpo6rbeginE - _ZN34_INTERNAL_b46f3e6e_4_k_cu_6376b39a6thrust24THRUST_300001_SM_1000_NS12placeholders2_5E)
_ZN34_INTERNAL_b46f3e6e_4_k_cu_6376b39a6thrust24THRUST_300001_SM_1000_NS12placeholders2_5E:
	.zero		1
	.type		_ZN34_INTERNAL_b46f3e6e_4_k_cu_6376b39a4cuda3std3__45__cpo6rbeginE,@object
	.size		_ZN34_INTERNAL_b46f3e6e_4_k_cu_6376b39a4cuda3std3__45__cpo6rbeginE,(_ZN34_INTERNAL_b46f3e6e_4_k_cu_6376b39a4cuda3std6ranges3__45__cpo7advanceE - _ZN34_INTERNAL_b46f3e6e_4_k_cu_6376b39a4cuda3std3__45__cpo6rbeginE)
_ZN34_INTERNAL_b46f3e6e_4_k_cu_6376b39a4cuda3std3__45__cpo6rbeginE:
	.zero		1
	.type		_ZN34_INTERNAL_b46f3e6e_4_k_cu_6376b39a4cuda3std6ranges3__45__cpo7advanceE,@object
	.size		_ZN34_INTERNAL_b46f3e6e_4_k_cu_6376b39a4cuda3std6ranges3__45__cpo7advanceE,(_ZN34_INTERNAL_b46f3e6e_4_k_cu_6376b39a4cuda3std3__47nulloptE - _ZN34_INTERNAL_b46f3e6e_4_k_cu_6376b39a4cuda3std6ranges3__45__cpo7advanceE)
_ZN34_INTERNAL_b46f3e6e_4_k_cu_6376b39a4cuda3std6ranges3__45__cpo7advanceE:
	.zero		1
	.type		_ZN34_INTERNAL_b46f3e6e_4_k_cu_6376b39a4cuda3std3__47nulloptE,@object
	.size		_ZN34_INTERNAL_b46f3e6e_4_k_cu_6376b39a4cuda3std3__47nulloptE,(_ZN34_INTERNAL_b46f3e6e_4_k_cu_6376b39a4cuda3std6ranges3__45__cpo8distanceE - _ZN34_INTERNAL_b46f3e6e_4_k_cu_6376b39a4cuda3std3__47nulloptE)
_ZN34_INTERNAL_b46f3e6e_4_k_cu_6376b39a4cuda3std3__47nulloptE:
	.zero		1
	.type		_ZN34_INTERNAL_b46f3e6e_4_k_cu_6376b39a4cuda3std6ranges3__45__cpo8distanceE,@object
	.size		_ZN34_INTERNAL_b46f3e6e_4_k_cu_6376b39a4cuda3std6ranges3__45__cpo8distanceE,(_ZN34_INTERNAL_b46f3e6e_4_k_cu_6376b39a6thrust24THRUST_300001_SM_1000_NS12placeholders3_10E - _ZN34_INTERNAL_b46f3e6e_4_k_cu_6376b39a4cuda3std6ranges3__45__cpo8distanceE)
_ZN34_INTERNAL_b46f3e6e_4_k_cu_6376b39a4cuda3std6ranges3__45__cpo8distanceE:
	.zero		1
	.type		_ZN34_INTERNAL_b46f3e6e_4_k_cu_6376b39a6thrust24THRUST_300001_SM_1000_NS12placeholders3_10E,@object
	.size		_ZN34_INTERNAL_b46f3e6e_4_k_cu_6376b39a6thrust24THRUST_300001_SM_1000_NS12placeholders3_10E,(_ZN34_INTERNAL_b46f3e6e_4_k_cu_6376b39a4cuda3std3__419piecewise_constructE - _ZN34_INTERNAL_b46f3e6e_4_k_cu_6376b39a6thrust24THRUST_300001_SM_1000_NS12placeholders3_10E)
_ZN34_INTERNAL_b46f3e6e_4_k_cu_6376b39a6thrust24THRUST_300001_SM_1000_NS12placeholders3_10E:
	.zero		1
	.type		_ZN34_INTERNAL_b46f3e6e_4_k_cu_6376b39a4cuda3std3__419piecewise_constructE,@object
	.size		_ZN34_INTERNAL_b46f3e6e_4_k_cu_6376b39a4cuda3std3__419piecewise_constructE,(_ZN34_INTERNAL_b46f3e6e_4_k_cu_6376b39a4cuda3std6ranges3__45__cpo5cdataE - _ZN34_INTERNAL_b46f3e6e_4_k_cu_6376b39a4cuda3std3__419piecewise_constructE)
_ZN34_INTERNAL_b46f3e6e_4_k_cu_6376b39a4cuda3std3__419piecewise_constructE:
	.zero		1
	.type		_ZN34_INTERNAL_b46f3e6e_4_k_cu_6376b39a4cuda3std6ranges3__45__cpo5cdataE,@object
	.size		_ZN34_INTERNAL_b46f3e6e_4_k_cu_6376b39a4cuda3std6ranges3__45__cpo5cdataE,(_ZN34_INTERNAL_b46f3e6e_4_k_cu_6376b39a6thrust24THRUST_300001_SM_1000_NS12placeholders2_2E - _ZN34_INTERNAL_b46f3e6e_4_k_cu_6376b39a4cuda3std6ranges3__45__cpo5cdataE)
_ZN34_INTERNAL_b46f3e6e_4_k_cu_6376b39a4cuda3std6ranges3__45__cpo5cdataE:
	.zero		1
	.type		_ZN34_INTERNAL_b46f3e6e_4_k_cu_6376b39a6thrust24THRUST_300001_SM_1000_NS12placeholders2_2E,@object
	.size		_ZN34_INTERNAL_b46f3e6e_4_k_cu_6376b39a6thrust24THRUST_300001_SM_1000_NS12placeholders2_2E,(_ZN34_INTERNAL_b46f3e6e_4_k_cu_6376b39a4cuda3std3__45__cpo3endE - _ZN34_INTERNAL_b46f3e6e_4_k_cu_6376b39a6thrust24THRUST_300001_SM_1000_NS12placeholders2_2E)
_ZN34_INTERNAL_b46f3e6e_4_k_cu_6376b39a6thrust24THRUST_300001_SM_1000_NS12placeholders2_2E:
	.zero		1
	.type		_ZN34_INTERNAL_b46f3e6e_4_k_cu_6376b39a4cuda3std3__45__cpo3endE,@object
	.size		_ZN34_INTERNAL_b46f3e6e_4_k_cu_6376b39a4cuda3std3__45__cpo3endE,(_ZN34_INTERNAL_b46f3e6e_4_k_cu_6376b39a4cuda3std6ranges3__45__cpo3endE - _ZN34_INTERNAL_b46f3e6e_4_k_cu_6376b39a4cuda3std3__45__cpo3endE)
_ZN34_INTERNAL_b46f3e6e_4_k_cu_6376b39a4cuda3std3__45__cpo3endE:
	.zero		1
	.type		_ZN34_INTERNAL_b46f3e6e_4_k_cu_6376b39a4cuda3std6ranges3__45__cpo3endE,@object
	.size		_ZN34_INTERNAL_b46f3e6e_4_k_cu_6376b39a4cuda3std6ranges3__45__cpo3endE,(_ZN34_INTERNAL_b46f3e6e_4_k_cu_6376b39a6thrust24THRUST_300001_SM_1000_NS12placeholders2_6E - _ZN34_INTERNAL_b46f3e6e_4_k_cu_6376b39a4cuda3std6ranges3__45__cpo3endE)
_ZN34_INTERNAL_b46f3e6e_4_k_cu_6376b39a4cuda3std6ranges3__45__cpo3endE:
	.zero		1
	.type		_ZN34_INTERNAL_b46f3e6e_4_k_cu_6376b39a6thrust24THRUST_300001_SM_1000_NS12placeholders2_6E,@object
	.size		_ZN34_INTERNAL_b46f3e6e_4_k_cu_6376b39a6thrust24THRUST_300001_SM_1000_NS12placeholders2_6E,(_ZN34_INTERNAL_b46f3e6e_4_k_cu_6376b39a4cuda3std3__45__cpo4rendE - _ZN34_INTERNAL_b46f3e6e_4_k_cu_6376b39a6thrust24THRUST_300001_SM_1000_NS12placeholders2_6E)
_ZN34_INTERNAL_b46f3e6e_4_k_cu_6376b39a6thrust24THRUST_300001_SM_1000_NS12placeholders2_6E:
	.zero		1
	.type		_ZN34_INTERNAL_b46f3e6e_4_k_cu_6376b39a4cuda3std3__45__cpo4rendE,@object
	.size		_ZN34_INTERNAL_b46f3e6e_4_k_cu_6376b39a4cuda3std3__45__cpo4rendE,(_ZN34_INTERNAL_b46f3e6e_4_k_cu_6376b39a4cuda3std6ranges3__45__cpo9iter_swapE - _ZN34_INTERNAL_b46f3e6e_4_k_cu_6376b39a4cuda3std3__45__cpo4rendE)
_ZN34_INTERNAL_b46f3e6e_4_k_cu_6376b39a4cuda3std3__45__cpo4rendE:
	.zero		1
	.type		_ZN34_INTERNAL_b46f3e6e_4_k_cu_6376b39a4cuda3std6ranges3__45__cpo9iter_swapE,@object
	.size		_ZN34_INTERNAL_b46f3e6e_4_k_cu_6376b39a4cuda3std6ranges3__45__cpo9iter_swapE,(_ZN34_INTERNAL_b46f3e6e_4_k_cu_6376b39a4cuda3std3__48unexpectE - _ZN34_INTERNAL_b46f3e6e_4_k_cu_6376b39a4cuda3std6ranges3__45__cpo9iter_swapE)
_ZN34_INTERNAL_b46f3e6e_4_k_cu_6376b39a4cuda3std6ranges3__45__cpo9iter_swapE:
	.zero		1
	.type		_ZN34_INTERNAL_b46f3e6e_4_k_cu_6376b39a4cuda3std3__48unexpectE,@object
	.size		_ZN34_INTERNAL_b46f3e6e_4_k_cu_6376b39a4cuda3std3__48unexpectE,(_ZN34_INTERNAL_b46f3e6e_4_k_cu_6376b39a6thrust24THRUST_300001_SM_1000_NS8cuda_cub3parE - _ZN34_INTERNAL_b46f3e6e_4_k_cu_6376b39a4cuda3std3__48unexpectE)
_ZN34_INTERNAL_b46f3e6e_4_k_cu_6376b39a4cuda3std3__48unexpectE:
	.zero		1
	.type		_ZN34_INTERNAL_b46f3e6e_4_k_cu_6376b39a6thrust24THRUST_300001_SM_1000_NS8cuda_cub3parE,@object
	.size		_ZN34_INTERNAL_b46f3e6e_4_k_cu_6376b39a6thrust24THRUST_300001_SM_1000_NS8cuda_cub3parE,(_ZN34_INTERNAL_b46f3e6e_4_k_cu_6376b39a6thrust24THRUST_300001_SM_1000_NS12placeholders2_4E - _ZN34_INTERNAL_b46f3e6e_4_k_cu_6376b39a6thrust24THRUST_300001_SM_1000_NS8cuda_cub3parE)
_ZN34_INTERNAL_b46f3e6e_4_k_cu_6376b39a6thrust24THRUST_300001_SM_1000_NS8cuda_cub3parE:
	.zero		1
	.type		_ZN34_INTERNAL_b46f3e6e_4_k_cu_6376b39a6thrust24THRUST_300001_SM_1000_NS12placeholders2_4E,@object
	.size		_ZN34_INTERNAL_b46f3e6e_4_k_cu_6376b39a6thrust24THRUST_300001_SM_1000_NS12placeholders2_4E,(_ZN34_INTERNAL_b46f3e6e_4_k_cu_6376b39a4cuda3std3__45__cpo4cendE - _ZN34_INTERNAL_b46f3e6e_4_k_cu_6376b39a6thrust24THRUST_300001_SM_1000_NS12placeholders2_4E)
_ZN34_INTERNAL_b46f3e6e_4_k_cu_6376b39a6thrust24THRUST_300001_SM_1000_NS12placeholders2_4E:
	.zero		1
	.type		_ZN34_INTERNAL_b46f3e6e_4_k_cu_6376b39a4cuda3std3__45__cpo4cendE,@object
	.size		_ZN34_INTERNAL_b46f3e6e_4_k_cu_6376b39a4cuda3std3__45__cpo4cendE,(_ZN34_INTERNAL_b46f3e6e_4_k_cu_6376b39a4cuda3std6ranges3__45__cpo4cendE - _ZN34_INTERNAL_b46f3e6e_4_k_cu_6376b39a4cuda3std3__45__cpo4cendE)
_ZN34_INTERNAL_b46f3e6e_4_k_cu_6376b39a4cuda3std3__45__cpo4cendE:
	.zero		1
	.type		_ZN34_INTERNAL_b46f3e6e_4_k_cu_6376b39a4cuda3std6ranges3__45__cpo4cendE,@object
	.size		_ZN34_INTERNAL_b46f3e6e_4_k_cu_6376b39a4cuda3std6ranges3__45__cpo4cendE,(_ZN34_INTERNAL_b46f3e6e_4_k_cu_6376b39a4cuda3std3__420unreachable_sentinelE - _ZN34_INTERNAL_b46f3e6e_4_k_cu_6376b39a4cuda3std6ranges3__45__cpo4cendE)
_ZN34_INTERNAL_b46f3e6e_4_k_cu_6376b39a4cuda3std6ranges3__45__cpo4cendE:
	.zero		1
	.type		_ZN34_INTERNAL_b46f3e6e_4_k_cu_6376b39a4cuda3std3__420unreachable_sentinelE,@object
	.size		_ZN34_INTERNAL_b46f3e6e_4_k_cu_6376b39a4cuda3std3__420unreachable_sentinelE,(_ZN34_INTERNAL_b46f3e6e_4_k_cu_6376b39a4cuda3std6ranges3__45__cpo5ssizeE - _ZN34_INTERNAL_b46f3e6e_4_k_cu_6376b39a4cuda3std3__420unreachable_sentinelE)
_ZN34_INTERNAL_b46f3e6e_4_k_cu_6376b39a4cuda3std3__420unreachable_sentinelE:
	.zero		1
	.type		_ZN34_INTERNAL_b46f3e6e_4_k_cu_6376b39a4cuda3std6ranges3__45__cpo5ssizeE,@object
	.size		_ZN34_INTERNAL_b46f3e6e_4_k_cu_6376b39a4cuda3std6ranges3__45__cpo5ssizeE,(_ZN34_INTERNAL_b46f3e6e_4_k_cu_6376b39a6thrust24THRUST_300001_SM_1000_NS12placeholders2_8E - _ZN34_INTERNAL_b46f3e6e_4_k_cu_6376b39a4cuda3std6ranges3__45__cpo5ssizeE)
_ZN34_INTERNAL_b46f3e6e_4_k_cu_6376b39a4cuda3std6ranges3__45__cpo5ssizeE:
	.zero		1
	.type		_ZN34_INTERNAL_b46f3e6e_4_k_cu_6376b39a6thrust24THRUST_300001_SM_1000_NS12placeholders2_8E,@object
	.size		_ZN34_INTERNAL_b46f3e6e_4_k_cu_6376b39a6thrust24THRUST_300001_SM_1000_NS12placeholders2_8E,(_ZN34_INTERNAL_b46f3e6e_4_k_cu_6376b39a4cuda3std3__45__cpo5crendE - _ZN34_INTERNAL_b46f3e6e_4_k_cu_6376b39a6thrust24THRUST_300001_SM_1000_NS12placeholders2_8E)
_ZN34_INTERNAL_b46f3e6e_4_k_cu_6376b39a6thrust24THRUST_300001_SM_1000_NS12placeholders2_8E:
	.zero		1
	.type		_ZN34_INTERNAL_b46f3e6e_4_k_cu_6376b39a4cuda3std3__45__cpo5crendE,@object
	.size		_ZN34_INTERNAL_b46f3e6e_4_k_cu_6376b39a4cuda3std3__45__cpo5crendE,(_ZN34_INTERNAL_b46f3e6e_4_k_cu_6376b39a4cuda3std6ranges3__45__cpo4prevE - _ZN34_INTERNAL_b46f3e6e_4_k_cu_6376b39a4cuda3std3__45__cpo5crendE)
_ZN34_INTERNAL_b46f3e6e_4_k_cu_6376b39a4cuda3std3__45__cpo5crendE:
	.zero		1
	.type		_ZN34_INTERNAL_b46f3e6e_4_k_cu_6376b39a4cuda3std6ranges3__45__cpo4prevE,@object
	.size		_ZN34_INTERNAL_b46f3e6e_4_k_cu_6376b39a4cuda3std6ranges3__45__cpo4prevE,(_ZN34_INTERNAL_b46f3e6e_4_k_cu_6376b39a4cuda3std6ranges3__45__cpo9iter_moveE - _ZN34_INTERNAL_b46f3e6e_4_k_cu_6376b39a4cuda3std6ranges3__45__cpo4prevE)
_ZN34_INTERNAL_b46f3e6e_4_k_cu_6376b39a4cuda3std6ranges3__45__cpo4prevE:
	.zero		1
	.type		_ZN34_INTERNAL_b46f3e6e_4_k_cu_6376b39a4cuda3std6ranges3__45__cpo9iter_moveE,@object
	.size		_ZN34_INTERNAL_b46f3e6e_4_k_cu_6376b39a4cuda3std6ranges3__45__cpo9iter_moveE,(_ZN34_INTERNAL_b46f3e6e_4_k_cu_6376b39a6thrust24THRUST_300001_SM_1000_NS6system6detail10sequential3seqE - _ZN34_INTERNAL_b46f3e6e_4_k_cu_6376b39a4cuda3std6ranges3__45__cpo9iter_moveE)
_ZN34_INTERNAL_b46f3e6e_4_k_cu_6376b39a4cuda3std6ranges3__45__cpo9iter_moveE:
	.zero		1
	.type		_ZN34_INTERNAL_b46f3e6e_4_k_cu_6376b39a6thrust24THRUST_300001_SM_1000_NS6system6detail10sequential3seqE,@object
	.size		_ZN34_INTERNAL_b46f3e6e_4_k_cu_6376b39a6thrust24THRUST_300001_SM_1000_NS6system6detail10sequential3seqE,(.L_31 - _ZN34_INTERNAL_b46f3e6e_4_k_cu_6376b39a6thrust24THRUST_300001_SM_1000_NS6system6detail10sequential3seqE)
_ZN34_INTERNAL_b46f3e6e_4_k_cu_6376b39a6thrust24THRUST_300001_SM_1000_NS6system6detail10sequential3seqE:
	.zero		1
.L_31:


//--------------------- .nv.constant0._ZN3cub18CUB_300001_SM_10006detail8for_each13static_kernelINS2_12policy_hub_t12policy_500_tElN6thrust24THRUST_300001_SM_1000_NS8cuda_cub6__fill7functorINS7_6detail15normal_iteratorINS7_10device_ptrIiEEEEiEEEEvT0_T1_ --------------------------
	.section	.nv.constant0._ZN3cub18CUB_300001_SM_10006detail8for_each13static_kernelINS2_12policy_hub_t12policy_500_tElN6thrust24THRUST_300001_SM_1000_NS8cuda_cub6__fill7functorINS7_6detail15normal_iteratorINS7_10device_ptrIiEEEEiEEEEvT0_T1_,"a",@progbits
	.sectionflags	@""
	.align	4
.nv.constant0._ZN3cub18CUB_300001_SM_10006detail8for_each13static_kernelINS2_12policy_hub_t12policy_500_tElN6thrust24THRUST_300001_SM_1000_NS8cuda_cub6__fill7functorINS7_6detail15normal_iteratorINS7_10device_ptrIiEEEEiEEEEvT0_T1_:
	.zero		920


//--------------------- .nv.constant0._ZN3cub18CUB_300001_SM_10006detail8for_each13static_kernelINS2_12policy_hub_t12policy_500_tElN6thrust24THRUST_300001_SM_1000_NS8cuda_cub6__fill7functorINS7_6detail15normal_iteratorINS7_10device_ptrIfEEEEiEEEEvT0_T1_ --------------------------
	.section	.nv.constant0._ZN3cub18CUB_300001_SM_10006detail8for_each13static_kernelINS2_12policy_hub_t12policy_500_tElN6thrust24THRUST_300001_SM_1000_NS8cuda_cub6__fill7functorINS7_6detail15normal_iteratorINS7_10device_ptrIfEEEEiEEEEvT0_T1_,"a",@progbits
	.sectionflags	@""
	.align	4
.nv.constant0._ZN3cub18CUB_300001_SM_10006detail8for_each13static_kernelINS2_12policy_hub_t12policy_500_tElN6thrust24THRUST_300001_SM_1000_NS8cuda_cub6__fill7functorINS7_6detail15normal_iteratorINS7_10device_ptrIfEEEEiEEEEvT0_T1_:
	.zero		920


//--------------------- .nv.constant0._ZN3cub18CUB_300001_SM_10006detail8for_each13static_kernelINS2_12policy_hub_t12policy_500_tEmN6thrust24THRUST_300001_SM_1000_NS8cuda_cub20__uninitialized_fill7functorINS7_10device_ptrIiEEiEEEEvT0_T1_ --------------------------
	.section	.nv.constant0._ZN3cub18CUB_300001_SM_10006detail8for_each13static_kernelINS2_12policy_hub_t12policy_500_tEmN6thrust24THRUST_300001_SM_1000_NS8cuda_cub20__uninitialized_fill7functorINS7_10device_ptrIiEEiEEEEvT0_T1_,"a",@progbits
	.sectionflags	@""
	.align	4
.nv.constant0._ZN3cub18CUB_300001_SM_10006detail8for_each13static_kernelINS2_12policy_hub_t12policy_500_tEmN6thrust24THRUST_300001_SM_1000_NS8cuda_cub20__uninitialized_fill7functorINS7_10device_ptrIiEEiEEEEvT0_T1_:
	.zero		920


//--------------------- .nv.constant0._ZN3cub18CUB_300001_SM_10006detail8for_each13static_kernelINS2_12policy_hub_t12policy_500_tEmN6thrust24THRUST_300001_SM_1000_NS8cuda_cub20__uninitialized_fill7functorINS7_10device_ptrIfEEfEEEEvT0_T1_ --------------------------
	.section	.nv.constant0._ZN3cub18CUB_300001_SM_10006detail8for_each13static_kernelINS2_12policy_hub_t12policy_500_tEmN6thrust24THRUST_300001_SM_1000_NS8cuda_cub20__uninitialized_fill7functorINS7_10device_ptrIfEEfEEEEvT0_T1_,"a",@progbits
	.sectionflags	@""
	.align	4
.nv.constant0._ZN3cub18CUB_300001_SM_10006detail8for_each13static_kernelINS2_12policy_hub_t12policy_500_tEmN6thrust24THRUST_300001_SM_1000_NS8cuda_cub20__uninitialized_fill7functorINS7_10device_ptrIfEEfEEEEvT0_T1_:
	.zero		920


//--------------------- .nv.constant0._ZN3cub18CUB_300001_SM_10006detail11EmptyKernelIvEEvv --------------------------
	.section	.nv.constant0._ZN3cub18CUB_300001_SM_10006detail11EmptyKernelIvEEvv,"a",@progbits
	.sectionflags	@""
	.align	4
.nv.constant0._ZN3cub18CUB_300001_SM_10006detail11EmptyKernelIvEEvv:
	.zero		896


//--------------------- .nv.constant0._Z17compute_new_meansN6thrust24THRUST_300001_SM_1000_NS10device_ptrIfEES2_S2_S2_NS1_IiEE --------------------------
	.section	.nv.constant0._Z17compute_new_meansN6thrust24THRUST_300001_SM_1000_NS10device_ptrIfEES2_S2_S2_NS1_IiEE,"a",@progbits
	.sectionflags	@""
	.align	4
.nv.constant0._Z17compute_new_meansN6thrust24THRUST_300001_SM_1000_NS10device_ptrIfEES2_S2_S2_NS1_IiEE:
	.zero		936


//--------------------- .nv.constant0._Z15assign_clustersN6thrust24THRUST_300001_SM_1000_NS10device_ptrIfEES2_iS2_S2_S2_S2_iNS1_IiEE --------------------------
	.section	.nv.constant0._Z15assign_clustersN6thrust24THRUST_300001_SM_1000_NS10device_ptrIfEES2_iS2_S2_S2_S2_iNS1_IiEE,"a",@progbits
	.sectionflags	@""
	.align	4
.nv.constant0._Z15assign_clustersN6thrust24THRUST_300001_SM_1000_NS10device_ptrIfEES2_iS2_S2_S2_S2_iNS1_IiEE:
	.zero		968


//--------------------- SYMBOLS --------------------------

	.type		.nv.reservedSmem.offset0,@object
	.size		.nv.reservedSmem.offset0,0x4
